	.headerflags	@"EF_CUDA_TEXMODE_UNIFIED EF_CUDA_64BIT_ADDRESS EF_CUDA_ACCELERATORS EF_CUDA_SM90 EF_CUDA_VIRTUAL_SM(EF_CUDA_SM90)"
	.elftype	@"ET_EXEC"


//--------------------- .nv.info                  --------------------------
	.section	.nv.info,"",@"SHT_CUDA_INFO"
	.align	4


	//----- nvinfo : EIATTR_REGCOUNT
	.align		4
        /*0000*/ 	.byte	0x04, 0x2f
        /*0002*/ 	.short	(.L_1 - .L_0)
	.align		4
.L_0:
        /*0004*/ 	.word	index@(triton_poi_fused_div_sub_0)
        /*0008*/ 	.word	0x00000050


	//----- nvinfo : EIATTR_MIN_STACK_SIZE
	.align		4
.L_1:
        /*000c*/ 	.byte	0x04, 0x12
        /*000e*/ 	.short	(.L_3 - .L_2)
	.align		4
.L_2:
        /*0010*/ 	.word	index@(triton_poi_fused_div_sub_0)
        /*0014*/ 	.word	0x00000000


	//----- nvinfo : EIATTR_FRAME_SIZE
	.align		4
.L_3:
        /*0018*/ 	.byte	0x04, 0x11
        /*001a*/ 	.short	(.L_5 - .L_4)
	.align		4
.L_4:
        /*001c*/ 	.word	index@(triton_poi_fused_div_sub_0)
        /*0020*/ 	.word	0x00000000


	//----- nvinfo : EIATTR_MIN_STACK_SIZE
	.align		4
.L_5:
        /*0024*/ 	.byte	0x04, 0x12
        /*0026*/ 	.short	(.L_7 - .L_6)
	.align		4
.L_6:
        /*0028*/ 	.word	index@(triton_poi_fused_div_sub_0)
        /*002c*/ 	.word	0x00000000
.L_7:


//--------------------- .nv.info.triton_poi_fused_div_sub_0 --------------------------
	.section	.nv.info.triton_poi_fused_div_sub_0,"",@"SHT_CUDA_INFO"
	.sectionflags	@""
	.align	4


	//----- nvinfo : EIATTR_CUDA_API_VERSION
	.align		4
        /*0000*/ 	.byte	0x04, 0x37
        /*0002*/ 	.short	(.L_9 - .L_8)
.L_8:
        /*0004*/ 	.word	0x0000007c


	//----- nvinfo : EIATTR_KPARAM_INFO
	.align		4
.L_9:
        /*0008*/ 	.byte	0x04, 0x17
        /*000a*/ 	.short	(.L_11 - .L_10)
.L_10:
        /*000c*/ 	.word	0x00000000
        /*0010*/ 	.short	0x0007
        /*0012*/ 	.short	0x0034
        /*0014*/ 	.byte	0x00, 0xf0, 0x11, 0x00


	//----- nvinfo : EIATTR_KPARAM_INFO
	.align		4
.L_11:
        /*0018*/ 	.byte	0x04, 0x17
        /*001a*/ 	.short	(.L_13 - .L_12)
.L_12:
        /*001c*/ 	.word	0x00000000
        /*0020*/ 	.short	0x0006
        /*0022*/ 	.short	0x0030
        /*0024*/ 	.byte	0x00, 0xf0, 0x11, 0x00


	//----- nvinfo : EIATTR_KPARAM_INFO
	.align		4
.L_13:
        /*0028*/ 	.byte	0x04, 0x17
        /*002a*/ 	.short	(.L_15 - .L_14)
.L_14:
        /*002c*/ 	.word	0x00000000
        /*0030*/ 	.short	0x0005
        /*0032*/ 	.short	0x0028
        /*0034*/ 	.byte	0x00, 0xf4, 0x21, 0x00


	//----- nvinfo : EIATTR_KPARAM_INFO
	.align		4
.L_15:
        /*0038*/ 	.byte	0x04, 0x17
        /*003a*/ 	.short	(.L_17 - .L_16)
.L_16:
        /*003c*/ 	.word	0x00000000
        /*0040*/ 	.short	0x0004
        /*0042*/ 	.short	0x0020
        /*0044*/ 	.byte	0x00, 0xf4, 0x21, 0x00


	//----- nvinfo : EIATTR_KPARAM_INFO
	.align		4
.L_17:
        /*0048*/ 	.byte	0x04, 0x17
        /*004a*/ 	.short	(.L_19 - .L_18)
.L_18:
        /*004c*/ 	.word	0x00000000
        /*0050*/ 	.short	0x0003
        /*0052*/ 	.short	0x0018
        /*0054*/ 	.byte	0x00, 0xf4, 0x21, 0x00


	//----- nvinfo : EIATTR_KPARAM_INFO
	.align		4
.L_19:
        /*0058*/ 	.byte	0x04, 0x17
        /*005a*/ 	.short	(.L_21 - .L_20)
.L_20:
        /*005c*/ 	.word	0x00000000
        /*0060*/ 	.short	0x0002
        /*0062*/ 	.short	0x0010
        /*0064*/ 	.byte	0x00, 0xf4, 0x21, 0x00


	//----- nvinfo : EIATTR_KPARAM_INFO
	.align		4
.L_21:
        /*0068*/ 	.byte	0x04, 0x17
        /*006a*/ 	.short	(.L_23 - .L_22)
.L_22:
        /*006c*/ 	.word	0x00000000
        /*0070*/ 	.short	0x0001
        /*0072*/ 	.short	0x0008
        /*0074*/ 	.byte	0x00, 0xf4, 0x21, 0x00


	//----- nvinfo : EIATTR_KPARAM_INFO
	.align		4
.L_23:
        /*0078*/ 	.byte	0x04, 0x17
        /*007a*/ 	.short	(.L_25 - .L_24)
.L_24:
        /*007c*/ 	.word	0x00000000
        /*0080*/ 	.short	0x0000
        /*0082*/ 	.short	0x0000
        /*0084*/ 	.byte	0x00, 0xf4, 0x21, 0x00


	//----- nvinfo : EIATTR_SPARSE_MMA_MASK
	.align		4
.L_25:
        /*0088*/ 	.byte	0x03, 0x50
        /*008a*/ 	.short	0x0000


	//----- nvinfo : EIATTR_MAXREG_COUNT
	.align		4
        /*008c*/ 	.byte	0x03, 0x1b
        /*008e*/ 	.short	0x00ff


	//----- nvinfo : EIATTR_EXIT_INSTR_OFFSETS
	.align		4
        /*0090*/ 	.byte	0x04, 0x1c
        /*0092*/ 	.short	(.L_27 - .L_26)


	//   ....[0]....
.L_26:
        /*0094*/ 	.word	0x00002050


	//   ....[1]....
        /*0098*/ 	.word	0x00002090


	//----- nvinfo : EIATTR_REQNTID
	.align		4
.L_27:
        /*009c*/ 	.byte	0x04, 0x10
        /*009e*/ 	.short	(.L_29 - .L_28)
.L_28:
        /*00a0*/ 	.word	0x00000100
        /*00a4*/ 	.word	0x00000001
        /*00a8*/ 	.word	0x00000001


	//----- nvinfo : EIATTR_CBANK_PARAM_SIZE
	.align		4
.L_29:
        /*00ac*/ 	.byte	0x03, 0x19
        /*00ae*/ 	.short	0x0038


	//----- nvinfo : EIATTR_PARAM_CBANK
	.align		4
        /*00b0*/ 	.byte	0x04, 0x0a
        /*00b2*/ 	.short	(.L_31 - .L_30)
	.align		4
.L_30:
        /*00b4*/ 	.word	index@(.nv.constant0.triton_poi_fused_div_sub_0)
        /*00b8*/ 	.short	0x0210
        /*00ba*/ 	.short	0x0038


	//----- nvinfo : EIATTR_SW_WAR
	.align		4
.L_31:
        /*00bc*/ 	.byte	0x04, 0x36
        /*00be*/ 	.short	(.L_33 - .L_32)
.L_32:
        /*00c0*/ 	.word	0x00000008
.L_33:


//--------------------- .nv.callgraph             --------------------------
	.section	.nv.callgraph,"",@"SHT_CUDA_CALLGRAPH"
	.align	4
	.sectionentsize	8
	.align		4
        /*0000*/ 	.word	0x00000000
	.align		4
        /*0004*/ 	.word	0xffffffff
	.align		4
        /*0008*/ 	.word	0x00000000
	.align		4
        /*000c*/ 	.word	0xfffffffe
	.align		4
        /*0010*/ 	.word	0x00000000
	.align		4
        /*0014*/ 	.word	0xfffffffd
	.align		4
        /*0018*/ 	.word	0x00000000
	.align		4
        /*001c*/ 	.word	0xfffffffc


//--------------------- .text.triton_poi_fused_div_sub_0 --------------------------
	.section	.text.triton_poi_fused_div_sub_0,"ax",@progbits
	.sectionflags	@"SHF_BARRIERS=1"
	.align	128
        .global         triton_poi_fused_div_sub_0
        .type           triton_poi_fused_div_sub_0,@function
        .size           triton_poi_fused_div_sub_0,(.L_x_1 - triton_poi_fused_div_sub_0)
        .other          triton_poi_fused_div_sub_0,@"STO_CUDA_ENTRY STV_DEFAULT"
triton_poi_fused_div_sub_0:
.text.triton_poi_fused_div_sub_0:
[----:B------:R-:W0:Y:S01]  /*0000*/  LDC R1, c[0x0][0x28] ;  /* 0x00000a00ff017b82 */ /* 0x000e220000000800 */
[----:B------:R-:W1:Y:S07]  /*0010*/  S2R R55, SR_TID.X ;  /* 0x0000000000377919 */ /* 0x000e6e0000002100 */
[----:B------:R-:W2:Y:S01]  /*0020*/  LDC.64 R18, c[0x0][0x218] ;  /* 0x00008600ff127b82 */ /* 0x000ea20000000a00 */
[----:B------:R-:W-:Y:S01]  /*0030*/  CS2R R50, SRZ ;  /* 0x0000000000327805 */ /* 0x000fe2000001ff00 */
[----:B------:R-:W-:Y:S01]  /*0040*/  ULDC.64 UR6, c[0x0][0x208] ;  /* 0x0000820000067ab9 */ /* 0x000fe20000000a00 */
[----:B------:R-:W3:Y:S01]  /*0050*/  S2R R0, SR_CTAID.Y ;  /* 0x0000000000007919 */ /* 0x000ee20000002600 */
[----:B------:R-:W-:Y:S01]  /*0060*/  MOV R60, RZ ;  /* 0x000000ff003c7202 */ /* 0x000fe20000000f00 */
[----:B------:R-:W-:Y:S01]  /*0070*/  HFMA2.MMA R54, -RZ, RZ, 0, 0 ;  /* 0x00000000ff367435 */ /* 0x000fe200000001ff */
[----:B------:R-:W4:Y:S02]  /*0080*/  S2R R6, SR_CTAID.X ;  /* 0x0000000000067919 */ /* 0x000f240000002500 */
[----:B------:R-:W5:Y:S01]  /*0090*/  LDC.64 R16, c[0x0][0x210] ;  /* 0x00008400ff107b82 */ /* 0x000f620000000a00 */
[----:B-1----:R-:W-:-:S02]  /*00a0*/  SHF.R.U32.HI R3, RZ, 0x6, R55 ;  /* 0x00000006ff037819 */ /* 0x002fc40000011637 */
[----:B------:R-:W-:Y:S02]  /*00b0*/  SHF.L.U32 R4, R55, 0x2, RZ ;  /* 0x0000000237047819 */ /* 0x000fe400000006ff */
[----:B------:R-:W-:Y:S02]  /*00c0*/  SGXT.U32 R3, R3, 0x2 ;  /* 0x000000020303781a */ /* 0x000fe40000000000 */
[----:B---3--:R-:W-:Y:S02]  /*00d0*/  SHF.L.U32 R0, R0, 0x4, RZ ;  /* 0x0000000400007819 */ /* 0x008fe400000006ff */
[----:B------:R-:W-:Y:S02]  /*00e0*/  LOP3.LUT R9, R4, 0xfc, RZ, 0xc0, !PT ;  /* 0x000000fc04097812 */ /* 0x000fe400078ec0ff */
[----:B------:R-:W-:Y:S01]  /*00f0*/  LOP3.LUT R7, R0, R3, RZ, 0xfc, !PT ;  /* 0x0000000300077212 */ /* 0x000fe200078efcff */
[----:B------:R-:W1:Y:S01]  /*0100*/  LDC.64 R4, c[0x0][0x228] ;  /* 0x00008a00ff047b82 */ /* 0x000e620000000a00 */
[----:B----4-:R-:W-:-:S02]  /*0110*/  PRMT R43, R9, 0x6540, R6 ;  /* 0x00006540092b7816 */ /* 0x010fc40000000006 */
[C---:B------:R-:W-:Y:S01]  /*0120*/  LOP3.LUT R41, R7.reuse, 0x8, RZ, 0xfc, !PT ;  /* 0x0000000807297812 */ /* 0x040fe200078efcff */
[C---:B------:R-:W-:Y:S01]  /*0130*/  IMAD.HI R10, R7.reuse, 0x55555556, RZ ;  /* 0x55555556070a7827 */ /* 0x040fe200078e02ff */
[C---:B------:R-:W-:Y:S02]  /*0140*/  LOP3.LUT R8, R7.reuse, 0x4, RZ, 0xfc, !PT ;  /* 0x0000000407087812 */ /* 0x040fe400078efcff */
[----:B------:R-:W-:Y:S01]  /*0150*/  ISETP.GE.AND P1, PT, R7, 0xc, PT ;  /* 0x0000000c0700780c */ /* 0x000fe20003f26270 */
[----:B------:R-:W3:Y:S01]  /*0160*/  LDC.64 R2, c[0x0][0x220] ;  /* 0x00008800ff027b82 */ /* 0x000ee20000000a00 */
[----:B------:R-:W-:Y:S01]  /*0170*/  LEA.HI R12, R10, R10, RZ, 0x1 ;  /* 0x0000000a0a0c7211 */ /* 0x000fe200078f08ff */
[----:B------:R-:W-:Y:S01]  /*0180*/  IMAD.HI R13, R41, 0x55555556, RZ ;  /* 0x55555556290d7827 */ /* 0x000fe200078e02ff */
[C---:B------:R-:W-:Y:S02]  /*0190*/  LOP3.LUT R10, R7.reuse, 0xc, RZ, 0xfc, !PT ;  /* 0x0000000c070a7812 */ /* 0x040fe400078efcff */
[----:B------:R-:W-:Y:S01]  /*01a0*/  LEA R45, R7, R43, 0x12 ;  /* 0x0000002b072d7211 */ /* 0x000fe200078e90ff */
[----:B------:R-:W-:Y:S01]  /*01b0*/  IMAD R29, R12, -0x3, R7 ;  /* 0xfffffffd0c1d7824 */ /* 0x000fe200078e0207 */
[C---:B------:R-:W-:Y:S01]  /*01c0*/  ISETP.GE.AND P2, PT, R8.reuse, 0xc, PT ;  /* 0x0000000c0800780c */ /* 0x040fe20003f46270 */
[----:B------:R-:W-:Y:S01]  /*01d0*/  IMAD.HI R9, R8, 0x55555556, RZ ;  /* 0x5555555608097827 */ /* 0x000fe200078e02ff */
[----:B------:R-:W-:-:S02]  /*01e0*/  LEA.HI R12, R13, R13, RZ, 0x1 ;  /* 0x0000000d0d0c7211 */ /* 0x000fc400078f08ff */
[----:B------:R-:W-:Y:S01]  /*01f0*/  LEA R49, R8, R43, 0x12 ;  /* 0x0000002b08317211 */ /* 0x000fe200078e90ff */
[----:B------:R-:W-:Y:S01]  /*0200*/  IMAD.HI R7, R10, 0x55555556, RZ ;  /* 0x555555560a077827 */ /* 0x000fe200078e02ff */
[----:B------:R-:W-:Y:S02]  /*0210*/  LEA.HI R11, R9, R9, RZ, 0x1 ;  /* 0x00000009090b7211 */ /* 0x000fe400078f08ff */
[----:B------:R-:W-:Y:S02]  /*0220*/  CS2R R32, SRZ ;  /* 0x0000000000207805 */ /* 0x000fe4000001ff00 */
[----:B------:R-:W-:Y:S01]  /*0230*/  ISETP.GE.AND P0, PT, R0, RZ, PT ;  /* 0x000000ff0000720c */ /* 0x000fe20003f06270 */
[----:B--2---:R-:W-:Y:S01]  /*0240*/  IMAD.WIDE R20, R29, 0x4, R18 ;  /* 0x000000041d147825 */ /* 0x004fe200078e0212 */
[----:B------:R-:W-:Y:S02]  /*0250*/  LEA.HI R7, R7, R7, RZ, 0x1 ;  /* 0x0000000707077211 */ /* 0x000fe400078f08ff */
[----:B------:R-:W-:-:S02]  /*0260*/  CS2R R34, SRZ ;  /* 0x0000000000227805 */ /* 0x000fc4000001ff00 */
[C---:B------:R-:W-:Y:S01]  /*0270*/  ISETP.GE.AND P3, PT, R41.reuse, 0xc, PT ;  /* 0x0000000c2900780c */ /* 0x040fe20003f66270 */
[----:B------:R-:W-:Y:S01]  /*0280*/  IMAD R9, R12, -0x3, R41 ;  /* 0xfffffffd0c097824 */ /* 0x000fe200078e0229 */
[-C--:B------:R-:W-:Y:S01]  /*0290*/  LEA R41, R41, R43.reuse, 0x12 ;  /* 0x0000002b29297211 */ /* 0x080fe200078e90ff */
[----:B-----5:R-:W-:Y:S01]  /*02a0*/  IMAD.WIDE R30, R49, 0x4, R16 ;  /* 0x00000004311e7825 */ /* 0x020fe200078e0210 */
[----:B------:R-:W-:Y:S01]  /*02b0*/  LEA R43, R10, R43, 0x12 ;  /* 0x0000002b0a2b7211 */ /* 0x000fe200078e90ff */
[----:B------:R-:W-:Y:S01]  /*02c0*/  HFMA2.MMA R53, -RZ, RZ, 0, 0 ;  /* 0x00000000ff357435 */ /* 0x000fe200000001ff */
[----:B------:R-:W-:Y:S01]  /*02d0*/  CS2R R14, SRZ ;  /* 0x00000000000e7805 */ /* 0x000fe2000001ff00 */
[----:B---3--:R-:W-:Y:S01]  /*02e0*/  IMAD.WIDE R28, R29, 0x4, R2 ;  /* 0x000000041d1c7825 */ /* 0x008fe200078e0202 */
[----:B------:R2:W3:Y:S03]  /*02f0*/  @!P2 LDG.E.EL.128 R32, desc[UR6][R30.64] ;  /* 0x000000061e20a981 */ /* 0x0004e6000c2e1d00 */
[----:B------:R-:W-:Y:S01]  /*0300*/  IMAD R11, R11, -0x3, R8 ;  /* 0xfffffffd0b0b7824 */ /* 0x000fe200078e0208 */
[----:B------:R4:W5:Y:S01]  /*0310*/  @!P1 LDG.E.EL R51, desc[UR6][R28.64] ;  /* 0x000000061c339981 */ /* 0x000962000c2e1900 */
[----:B------:R-:W-:Y:S01]  /*0320*/  IMAD R7, R7, -0x3, R10 ;  /* 0xfffffffd07077824 */ /* 0x000fe200078e020a */
[----:B------:R-:W-:Y:S01]  /*0330*/  CS2R R12, SRZ ;  /* 0x00000000000c7805 */ /* 0x000fe2000001ff00 */
[----:B------:R-:W-:Y:S01]  /*0340*/  IMAD.WIDE R22, R11, 0x4, R18 ;  /* 0x000000040b167825 */ /* 0x000fe200078e0212 */
[----:B------:R-:W-:-:S02]  /*0350*/  CS2R R36, SRZ ;  /* 0x0000000000247805 */ /* 0x000fc4000001ff00 */
[----:B------:R-:W-:Y:S02]  /*0360*/  CS2R R38, SRZ ;  /* 0x0000000000267805 */ /* 0x000fe4000001ff00 */
[----:B--2---:R-:W-:Y:S01]  /*0370*/  CS2R R30, SRZ ;  /* 0x00000000001e7805 */ /* 0x004fe2000001ff00 */
[--C-:B------:R-:W-:Y:S01]  /*0380*/  IMAD.WIDE R24, R9, 0x4, R18.reuse ;  /* 0x0000000409187825 */ /* 0x100fe200078e0212 */
[----:B------:R-:W2:Y:S01]  /*0390*/  @!P1 LDG.E.EL R50, desc[UR6][R20.64] ;  /* 0x0000000614329981 */ /* 0x000ea2000c2e1900 */
[----:B----4-:R-:W-:Y:S02]  /*03a0*/  CS2R R28, SRZ ;  /* 0x00000000001c7805 */ /* 0x010fe4000001ff00 */
[----:B------:R-:W-:Y:S01]  /*03b0*/  IMAD.WIDE R26, R7, 0x4, R18 ;  /* 0x00000004071a7825 */ /* 0x000fe200078e0212 */
[----:B------:R-:W4:Y:S03]  /*03c0*/  @!P3 LDG.E.EL R60, desc[UR6][R24.64] ;  /* 0x00000006183cb981 */ /* 0x000f26000c2e1900 */
[--C-:B------:R-:W-:Y:S01]  /*03d0*/  IMAD.WIDE R18, R45, 0x4, R16.reuse ;  /* 0x000000042d127825 */ /* 0x100fe200078e0210 */
[----:B------:R-:W2:Y:S03]  /*03e0*/  @!P0 LDG.E.EL R53, desc[UR6][R26.64] ;  /* 0x000000061a358981 */ /* 0x000ea6000c2e1900 */
[----:B------:R-:W-:Y:S01]  /*03f0*/  IMAD.WIDE R46, R43, 0x4, R16 ;  /* 0x000000042b2e7825 */ /* 0x000fe200078e0210 */
[----:B------:R-:W2:Y:S03]  /*0400*/  @!P1 LDG.E.EL.128 R12, desc[UR6][R18.64] ;  /* 0x00000006120c9981 */ /* 0x000ea6000c2e1d00 */
[--C-:B-1----:R-:W-:Y:S01]  /*0410*/  IMAD.WIDE R44, R45, 0x4, R4.reuse ;  /* 0x000000042d2c7825 */ /* 0x102fe200078e0204 */
[----:B------:R1:W3:Y:S03]  /*0420*/  @!P0 LDG.E.EL.128 R28, desc[UR6][R46.64] ;  /* 0x000000062e1c8981 */ /* 0x0002e6000c2e1d00 */
[--C-:B------:R-:W-:Y:S01]  /*0430*/  IMAD.WIDE R48, R49, 0x4, R4.reuse ;  /* 0x0000000431307825 */ /* 0x100fe200078e0204 */
[----:B------:R1:W3:Y:S03]  /*0440*/  @!P1 LDG.E.EL.128 R36, desc[UR6][R44.64] ;  /* 0x000000062c249981 */ /* 0x0002e6000c2e1d00 */
[--C-:B------:R-:W-:Y:S01]  /*0450*/  IMAD.WIDE R56, R41, 0x4, R4.reuse ;  /* 0x0000000429387825 */ /* 0x100fe200078e0204 */
[----:B------:R1:W4:Y:S02]  /*0460*/  @!P2 LDG.E.EL R54, desc[UR6][R22.64] ;  /* 0x000000061636a981 */ /* 0x000324000c2e1900 */
[----:B-1----:R-:W-:Y:S01]  /*0470*/  MOV R46, RZ ;  /* 0x000000ff002e7202 */ /* 0x002fe20000000f00 */
[----:B------:R-:W-:Y:S01]  /*0480*/  IMAD.WIDE R58, R43, 0x4, R4 ;  /* 0x000000042b3a7825 */ /* 0x000fe200078e0204 */
[----:B------:R-:W-:-:S02]  /*0490*/  CS2R R24, SRZ ;  /* 0x0000000000187805 */ /* 0x000fc4000001ff00 */
[----:B0-----:R-:W-:Y:S01]  /*04a0*/  CS2R R26, SRZ ;  /* 0x00000000001a7805 */ /* 0x001fe2000001ff00 */
[----:B------:R-:W-:-:S04]  /*04b0*/  IMAD.WIDE R4, R11, 0x4, R2 ;  /* 0x000000040b047825 */ /* 0x000fc800078e0202 */
[----:B------:R-:W-:Y:S01]  /*04c0*/  IMAD.WIDE R44, R41, 0x4, R16 ;  /* 0x00000004292c7825 */ /* 0x000fe200078e0210 */
[----:B------:R-:W4:Y:S01]  /*04d0*/  @!P2 LDG.E.EL R46, desc[UR6][R4.64] ;  /* 0x00000006042ea981 */ /* 0x000f22000c2e1900 */
[----:B------:R-:W-:Y:S02]  /*04e0*/  CS2R R20, SRZ ;  /* 0x0000000000147805 */ /* 0x000fe4000001ff00 */
[----:B------:R-:W-:Y:S02]  /*04f0*/  CS2R R22, SRZ ;  /* 0x0000000000167805 */ /* 0x000fe4000001ff00 */
[----:B------:R-:W-:Y:S01]  /*0500*/  CS2R R16, SRZ ;  /* 0x0000000000107805 */ /* 0x000fe2000001ff00 */
[----:B------:R0:W4:Y:S01]  /*0510*/  @!P3 LDG.E.EL.128 R24, desc[UR6][R44.64] ;  /* 0x000000062c18b981 */ /* 0x000122000c2e1d00 */
[----:B------:R-:W-:Y:S01]  /*0520*/  CS2R R18, SRZ ;  /* 0x0000000000127805 */ /* 0x000fe2000001ff00 */
[----:B------:R-:W-:Y:S02]  /*0530*/  IMAD.WIDE R8, R9, 0x4, R2 ;  /* 0x0000000409087825 */ /* 0x000fe400078e0202 */
[----:B------:R1:W4:Y:S04]  /*0540*/  @!P2 LDG.E.EL.128 R20, desc[UR6][R48.64] ;  /* 0x000000063014a981 */ /* 0x000328000c2e1d00 */
[----:B------:R-:W4:Y:S01]  /*0550*/  @!P3 LDG.E.EL.128 R16, desc[UR6][R56.64] ;  /* 0x000000063810b981 */ /* 0x000f22000c2e1d00 */
[----:B0-----:R-:W-:Y:S01]  /*0560*/  HFMA2.MMA R45, -RZ, RZ, 0, 0 ;  /* 0x00000000ff2d7435 */ /* 0x001fe200000001ff */
[----:B------:R-:W-:-:S09]  /*0570*/  MOV R11, RZ ;  /* 0x000000ff000b7202 */ /* 0x000fd20000000f00 */
[----:B------:R0:W4:Y:S01]  /*0580*/  @!P3 LDG.E.EL R45, desc[UR6][R8.64] ;  /* 0x00000006082db981 */ /* 0x000122000c2e1900 */
[----:B-1----:R-:W-:Y:S01]  /*0590*/  IMAD.WIDE R48, R7, 0x4, R2 ;  /* 0x0000000407307825 */ /* 0x002fe200078e0202 */
[----:B------:R-:W-:Y:S02]  /*05a0*/  CS2R R40, SRZ ;  /* 0x0000000000287805 */ /* 0x000fe4000001ff00 */
[----:B------:R-:W-:Y:S02]  /*05b0*/  CS2R R42, SRZ ;  /* 0x00000000002a7805 */ /* 0x000fe4000001ff00 */
[----:B------:R1:W4:Y:S04]  /*05c0*/  @!P0 LDG.E.EL R11, desc[UR6][R48.64] ;  /* 0x00000006300b8981 */ /* 0x000328000c2e1900 */
[----:B------:R0:W4:Y:S01]  /*05d0*/  @!P0 LDG.E.EL.128 R40, desc[UR6][R58.64] ;  /* 0x000000063a288981 */ /* 0x000122000c2e1d00 */
[----:B------:R-:W0:Y:S01]  /*05e0*/  S2R R44, SR_TID.X ;  /* 0x00000000002c7919 */ /* 0x000e220000002100 */
[----:B------:R-:W1:Y:S01]  /*05f0*/  S2UR UR5, SR_CgaCtaId ;  /* 0x00000000000579c3 */ /* 0x000e620000008800 */
[----:B------:R-:W-:Y:S01]  /*0600*/  IADD3 R2, R0, 0x1, RZ ;  /* 0x0000000100027810 */ /* 0x000fe20007ffe0ff */
[----:B------:R-:W-:-:S04]  /*0610*/  UMOV UR4, 0x400 ;  /* 0x0000040000047882 */ /* 0x000fc80000000000 */
[----:B------:R-:W-:Y:S01]  /*0620*/  IMAD.HI R3, R2, 0x55555556, RZ ;  /* 0x5555555602037827 */ /* 0x000fe200078e02ff */
[----:B------:R-:W-:-:S04]  /*0630*/  PRMT R55, R55, 0x6540, R6 ;  /* 0x0000654037377816 */ /* 0x000fc80000000006 */
[----:B------:R-:W-:Y:S01]  /*0640*/  LEA.HI R5, R3, R3, RZ, 0x1 ;  /* 0x0000000303057211 */ /* 0x000fe200078f08ff */
[----:B-1----:R-:W-:Y:S01]  /*0650*/  UPRMT UR4, UR5, 0x654, UR4 ;  /* 0x0000065405047896 */ /* 0x002fe20008000004 */
[----:B0-----:R-:W-:-:S04]  /*0660*/  SHF.L.U32 R10, R44, 0x2, RZ ;  /* 0x000000022c0a7819 */ /* 0x001fc800000006ff */
[----:B------:R-:W-:-:S04]  /*0670*/  LOP3.LUT R4, R10, 0x300, RZ, 0xc0, !PT ;  /* 0x000003000a047812 */ /* 0x000fc800078ec0ff */
[----:B------:R-:W-:Y:S01]  /*0680*/  LEA.HI R6, R4, UR4, RZ, 0x1a ;  /* 0x0000000404067c11 */ /* 0x000fe2000f8fd0ff */
[----:B------:R-:W-:Y:S01]  /*0690*/  IMAD R4, R5, -0x3, R2 ;  /* 0xfffffffd05047824 */ /* 0x000fe200078e0202 */
[----:B------:R-:W-:-:S03]  /*06a0*/  LOP3.LUT R3, R10, 0x3fc, RZ, 0xc0, !PT ;  /* 0x000003fc0a037812 */ /* 0x000fc600078ec0ff */
[----:B------:R-:W-:Y:S01]  /*06b0*/  IMAD R4, R55, 0x3, R4 ;  /* 0x0000000337047824 */ /* 0x000fe200078e0204 */
[----:B------:R-:W-:-:S03]  /*06c0*/  LEA R3, R3, R6, 0x2 ;  /* 0x0000000603037211 */ /* 0x000fc600078e10ff */
[----:B------:R-:W-:Y:S01]  /*06d0*/  IMAD R4, R5, 0xc0000, R4 ;  /* 0x000c000005047824 */ /* 0x000fe200078e0204 */
[----:B------:R-:W-:Y:S02]  /*06e0*/  IADD3 R5, R0, 0x2, RZ ;  /* 0x0000000200057810 */ /* 0x000fe40007ffe0ff */
[----:B------:R-:W-:Y:S02]  /*06f0*/  IADD3 R6, R0, 0x3, RZ ;  /* 0x0000000300067810 */ /* 0x000fe40007ffe0ff */
[----:B------:R-:W-:Y:S01]  /*0700*/  SHF.R.U32.HI R47, RZ, 0x8, R10 ;  /* 0x00000008ff2f7819 */ /* 0x000fe2000001160a */
[----:B------:R-:W-:-:S04]  /*0710*/  IMAD.HI R7, R5, 0x55555556, RZ ;  /* 0x5555555605077827 */ /* 0x000fc800078e02ff */
[----:B------:R-:W-:Y:S01]  /*0720*/  IMAD.HI R9, R6, 0x55555556, RZ ;  /* 0x5555555606097827 */ /* 0x000fe200078e02ff */
[----:B------:R-:W-:Y:S02]  /*0730*/  SGXT.U32 R47, R47, 0x2 ;  /* 0x000000022f2f781a */ /* 0x000fe40000000000 */
[----:B------:R-:W-:Y:S02]  /*0740*/  LEA.HI R8, R7, R7, RZ, 0x1 ;  /* 0x0000000707087211 */ /* 0x000fe400078f08ff */
[----:B------:R-:W-:Y:S02]  /*0750*/  LEA.HI R9, R9, R9, RZ, 0x1 ;  /* 0x0000000909097211 */ /* 0x000fe400078f08ff */
[----:B------:R-:W-:Y:S01]  /*0760*/  LOP3.LUT R47, R47, 0x3fc, R10, 0xf8, !PT ;  /* 0x000003fc2f2f7812 */ /* 0x000fe200078ef80a */
[----:B------:R-:W-:Y:S02]  /*0770*/  IMAD R10, R8, -0x3, R5 ;  /* 0xfffffffd080a7824 */ /* 0x000fe400078e0205 */
[----:B------:R-:W-:-:S02]  /*0780*/  IMAD R48, R9, -0x3, R6 ;  /* 0xfffffffd09307824 */ /* 0x000fc400078e0206 */
[C---:B------:R-:W-:Y:S02]  /*0790*/  IMAD R7, R55.reuse, 0x3, R10 ;  /* 0x0000000337077824 */ /* 0x040fe400078e020a */
[----:B------:R-:W-:Y:S02]  /*07a0*/  IMAD R48, R55, 0x3, R48 ;  /* 0x0000000337307824 */ /* 0x000fe400078e0230 */
[----:B------:R-:W-:Y:S02]  /*07b0*/  IMAD R7, R8, 0xc0000, R7 ;  /* 0x000c000008077824 */ /* 0x000fe400078e0207 */
[----:B------:R-:W-:Y:S01]  /*07c0*/  IMAD R8, R9, 0xc0000, R48 ;  /* 0x000c000009087824 */ /* 0x000fe200078e0230 */
[----:B------:R-:W-:-:S05]  /*07d0*/  IADD3 R9, R0, 0x4, RZ ;  /* 0x0000000400097810 */ /* 0x000fca0007ffe0ff */
[----:B------:R-:W-:-:S05]  /*07e0*/  IMAD.HI R10, R9, 0x55555556, RZ ;  /* 0x55555556090a7827 */ /* 0x000fca00078e02ff */
[----:B------:R-:W-:-:S05]  /*07f0*/  LEA.HI R10, R10, R10, RZ, 0x1 ;  /* 0x0000000a0a0a7211 */ /* 0x000fca00078f08ff */
[----:B------:R-:W-:-:S04]  /*0800*/  IMAD R48, R10, -0x3, R9 ;  /* 0xfffffffd0a307824 */ /* 0x000fc800078e0209 */
[----:B------:R-:W-:-:S04]  /*0810*/  IMAD R49, R55, 0x3, R48 ;  /* 0x0000000337317824 */ /* 0x000fc800078e0230 */
[----:B------:R-:W-:Y:S01]  /*0820*/  IMAD R10, R10, 0xc0000, R49 ;  /* 0x000c00000a0a7824 */ /* 0x000fe200078e0231 */
[----:B------:R-:W-:Y:S02]  /*0830*/  IADD3 R58, R0, 0x6, RZ ;  /* 0x00000006003a7810 */ /* 0x000fe40007ffe0ff */
[----:B------:R-:W-:Y:S02]  /*0840*/  IADD3 R56, R0, 0x7, RZ ;  /* 0x0000000700387810 */ /* 0x000fe40007ffe0ff */
[----:B------:R-:W-:Y:S02]  /*0850*/  IADD3 R57, R0, 0x8, RZ ;  /* 0x0000000800397810 */ /* 0x000fe40007ffe0ff */
[C---:B-----5:R-:W-:Y:S02]  /*0860*/  FSETP.GT.AND P2, PT, |R51|.reuse, 8.50705917302346158658e+37, PT ;  /* 0x7e8000003300780b */ /* 0x060fe40003f44200 */
[----:B------:R-:W-:-:S11]  /*0870*/  FSETP.GEU.AND P1, PT, |R51|, 1.175494350822287508e-38, PT ;  /* 0x008000003300780b */ /* 0x000fd60003f2e200 */
[----:B------:R-:W-:Y:S01]  /*0880*/  @P2 FMUL R51, R51, 0.25 ;  /* 0x3e80000033332820 */ /* 0x000fe20000400000 */
[C---:B--2---:R-:W-:Y:S01]  /*0890*/  FADD R48, -R50.reuse, R15 ;  /* 0x0000000f32307221 */ /* 0x044fe20000000100 */
[C---:B------:R-:W-:Y:S01]  /*08a0*/  FADD R12, -R50.reuse, R12 ;  /* 0x0000000c320c7221 */ /* 0x040fe20000000100 */
[C---:B------:R-:W-:Y:S01]  /*08b0*/  FADD R49, -R50.reuse, R13 ;  /* 0x0000000d32317221 */ /* 0x040fe20000000100 */
[----:B------:R-:W-:Y:S01]  /*08c0*/  FADD R14, -R50, R14 ;  /* 0x0000000e320e7221 */ /* 0x000fe20000000100 */
[--C-:B---3--:R-:W-:Y:S01]  /*08d0*/  FADD R15, R36, -R50.reuse ;  /* 0x80000032240f7221 */ /* 0x108fe20000000000 */
[--C-:B------:R-:W-:Y:S01]  /*08e0*/  FADD R37, R37, -R50.reuse ;  /* 0x8000003225257221 */ /* 0x100fe20000000000 */
[--C-:B------:R-:W-:Y:S01]  /*08f0*/  FADD R38, R38, -R50.reuse ;  /* 0x8000003226267221 */ /* 0x100fe20000000000 */
[----:B------:R-:W-:Y:S01]  /*0900*/  FADD R36, R39, -R50 ;  /* 0x8000003227247221 */ /* 0x000fe20000000000 */
[----:B------:R-:W-:Y:S01]  /*0910*/  @P2 FMUL R12, R12, 0.25 ;  /* 0x3e8000000c0c2820 */ /* 0x000fe20000400000 */
[----:B------:R-:W-:Y:S01]  /*0920*/  @P2 FMUL R49, R49, 0.25 ;  /* 0x3e80000031312820 */ /* 0x000fe20000400000 */
[----:B------:R-:W-:Y:S01]  /*0930*/  @P2 FMUL R14, R14, 0.25 ;  /* 0x3e8000000e0e2820 */ /* 0x000fe20000400000 */
[----:B------:R-:W-:Y:S01]  /*0940*/  @P2 FMUL R48, R48, 0.25 ;  /* 0x3e80000030302820 */ /* 0x000fe20000400000 */
[----:B------:R-:W-:Y:S01]  /*0950*/  @P2 FMUL R15, R15, 0.25 ;  /* 0x3e8000000f0f2820 */ /* 0x000fe20000400000 */
[----:B------:R-:W-:Y:S01]  /*0960*/  @P2 FMUL R37, R37, 0.25 ;  /* 0x3e80000025252820 */ /* 0x000fe20000400000 */
[----:B------:R-:W-:Y:S01]  /*0970*/  @P2 FMUL R38, R38, 0.25 ;  /* 0x3e80000026262820 */ /* 0x000fe20000400000 */
[----:B------:R-:W-:Y:S01]  /*0980*/  @P2 FMUL R36, R36, 0.25 ;  /* 0x3e80000024242820 */ /* 0x000fe20000400000 */
[----:B------:R-:W-:Y:S01]  /*0990*/  @!P1 FMUL R51, R51, 16777216 ;  /* 0x4b80000033339820 */ /* 0x000fe20000400000 */
[----:B------:R-:W-:Y:S01]  /*09a0*/  @!P1 FMUL R12, R12, 16777216 ;  /* 0x4b8000000c0c9820 */ /* 0x000fe20000400000 */
[----:B----4-:R-:W-:Y:S01]  /*09b0*/  FSETP.GT.AND P2, PT, |R46|, 8.50705917302346158658e+37, PT ;  /* 0x7e8000002e00780b */ /* 0x010fe20003f44200 */
[----:B------:R-:W-:Y:S01]  /*09c0*/  @!P1 FMUL R49, R49, 16777216 ;  /* 0x4b80000031319820 */ /* 0x000fe20000400000 */
[----:B------:R-:W-:Y:S01]  /*09d0*/  @!P1 FMUL R14, R14, 16777216 ;  /* 0x4b8000000e0e9820 */ /* 0x000fe20000400000 */
[----:B------:R-:W-:Y:S01]  /*09e0*/  @!P1 FMUL R48, R48, 16777216 ;  /* 0x4b80000030309820 */ /* 0x000fe20000400000 */
[----:B------:R-:W-:Y:S01]  /*09f0*/  @!P1 FMUL R15, R15, 16777216 ;  /* 0x4b8000000f0f9820 */ /* 0x000fe20000400000 */
[----:B------:R-:W-:Y:S01]  /*0a00*/  @!P1 FMUL R37, R37, 16777216 ;  /* 0x4b80000025259820 */ /* 0x000fe20000400000 */
[----:B------:R-:W-:Y:S01]  /*0a10*/  @!P1 FMUL R38, R38, 16777216 ;  /* 0x4b80000026269820 */ /* 0x000fe20000400000 */
[----:B------:R-:W-:Y:S01]  /*0a20*/  @!P1 FMUL R36, R36, 16777216 ;  /* 0x4b80000024249820 */ /* 0x000fe20000400000 */
[----:B------:R-:W-:Y:S01]  /*0a30*/  FADD R61, -R53, R30 ;  /* 0x0000001e353d7221 */ /* 0x000fe20000000100 */
[----:B------:R-:W-:-:S02]  /*0a40*/  FSETP.GEU.AND P1, PT, |R46|, 1.175494350822287508e-38, PT ;  /* 0x008000002e00780b */ /* 0x000fc40003f2e200 */
[----:B------:R-:W-:Y:S01]  /*0a50*/  IADD3 R30, R0, 0x5, RZ ;  /* 0x00000005001e7810 */ /* 0x000fe20007ffe0ff */
[C---:B------:R-:W-:Y:S01]  /*0a60*/  FADD R13, -R54.reuse, R32 ;  /* 0x00000020360d7221 */ /* 0x040fe20000000100 */
[C---:B------:R-:W-:Y:S01]  /*0a70*/  FADD R39, -R54.reuse, R33 ;  /* 0x0000002136277221 */ /* 0x040fe20000000100 */
[C---:B------:R-:W-:Y:S01]  /*0a80*/  FADD R50, -R54.reuse, R34 ;  /* 0x0000002236327221 */ /* 0x040fe20000000100 */
[----:B------:R-:W-:Y:S01]  /*0a90*/  FADD R52, -R54, R35 ;  /* 0x0000002336347221 */ /* 0x000fe20000000100 */
[--C-:B------:R-:W-:Y:S01]  /*0aa0*/  FADD R20, R20, -R54.reuse ;  /* 0x8000003614147221 */ /* 0x100fe20000000000 */
[--C-:B------:R-:W-:Y:S01]  /*0ab0*/  FADD R21, R21, -R54.reuse ;  /* 0x8000003615157221 */ /* 0x100fe20000000000 */
[--C-:B------:R-:W-:Y:S01]  /*0ac0*/  FADD R22, R22, -R54.reuse ;  /* 0x8000003616167221 */ /* 0x100fe20000000000 */
[----:B------:R-:W-:Y:S01]  /*0ad0*/  FADD R23, R23, -R54 ;  /* 0x8000003617177221 */ /* 0x000fe20000000000 */
[----:B------:R-:W-:Y:S01]  /*0ae0*/  FADD R54, -R60, R27 ;  /* 0x0000001b3c367221 */ /* 0x000fe20000000100 */
[----:B------:R-:W-:Y:S01]  /*0af0*/  FADD R59, R16, -R60 ;  /* 0x8000003c103b7221 */ /* 0x000fe20000000000 */
[----:B------:R-:W-:Y:S01]  /*0b00*/  FADD R16, -R53, R28 ;  /* 0x0000001c35107221 */ /* 0x000fe20000000100 */
[----:B------:R-:W-:-:S04]  /*0b10*/  IMAD.HI R27, R30, 0x55555556, RZ ;  /* 0x555555561e1b7827 */ /* 0x000fc800078e02ff */
[C---:B------:R-:W-:Y:S01]  /*0b20*/  FADD R24, -R60.reuse, R24 ;  /* 0x000000183c187221 */ /* 0x040fe20000000100 */
[----:B------:R-:W-:Y:S01]  /*0b30*/  FADD R25, -R60, R25 ;  /* 0x000000193c197221 */ /* 0x000fe20000000100 */
[----:B------:R-:W-:-:S04]  /*0b40*/  IMAD.HI R28, R58, 0x55555556, RZ ;  /* 0x555555563a1c7827 */ /* 0x000fc800078e02ff */
[----:B------:R-:W-:Y:S01]  /*0b50*/  FADD R26, -R60, R26 ;  /* 0x0000001a3c1a7221 */ /* 0x000fe20000000100 */
[--C-:B------:R-:W-:Y:S01]  /*0b60*/  FADD R17, R17, -R60.reuse ;  /* 0x8000003c11117221 */ /* 0x100fe20000000000 */
[--C-:B------:R-:W-:Y:S01]  /*0b70*/  FADD R18, R18, -R60.reuse ;  /* 0x8000003c12127221 */ /* 0x100fe20000000000 */
        /* <DEDUP_REMOVED lines=9> */
[----:B------:R-:W-:Y:S01]  /*0c10*/  FADD R60, R19, -R60 ;  /* 0x8000003c133c7221 */ /* 0x000fe20000000000 */
[----:B------:R-:W-:Y:S01]  /*0c20*/  FSETP.GT.AND P2, PT, |R45|, 8.50705917302346158658e+37, PT ;  /* 0x7e8000002d00780b */ /* 0x000fe20003f44200 */
[----:B------:R-:W-:Y:S01]  /*0c30*/  FADD R19, -R53, R29 ;  /* 0x0000001d35137221 */ /* 0x000fe20000000100 */
[----:B------:R-:W-:Y:S01]  /*0c40*/  LEA.HI R27, R27, R27, RZ, 0x1 ;  /* 0x0000001b1b1b7211 */ /* 0x000fe200078f08ff */
[----:B------:R-:W-:Y:S01]  /*0c50*/  @!P1 FMUL R46, R46, 16777216 ;  /* 0x4b8000002e2e9820 */ /* 0x000fe20000400000 */
[----:B------:R-:W-:Y:S01]  /*0c60*/  LEA.HI R29, R28, R28, RZ, 0x1 ;  /* 0x0000001c1c1d7211 */ /* 0x000fe200078f08ff */
[----:B------:R-:W-:Y:S01]  /*0c70*/  @!P1 FMUL R13, R13, 16777216 ;  /* 0x4b8000000d0d9820 */ /* 0x000fe20000400000 */
[----:B------:R-:W-:Y:S01]  /*0c80*/  @!P1 FMUL R39, R39, 16777216 ;  /* 0x4b80000027279820 */ /* 0x000fe20000400000 */
[----:B------:R-:W-:Y:S01]  /*0c90*/  @!P1 FMUL R50, R50, 16777216 ;  /* 0x4b80000032329820 */ /* 0x000fe20000400000 */
[----:B------:R-:W-:Y:S01]  /*0ca0*/  @!P1 FMUL R52, R52, 16777216 ;  /* 0x4b80000034349820 */ /* 0x000fe20000400000 */
[----:B------:R-:W-:Y:S01]  /*0cb0*/  @!P1 FMUL R20, R20, 16777216 ;  /* 0x4b80000014149820 */ /* 0x000fe20000400000 */
[----:B------:R-:W-:Y:S01]  /*0cc0*/  @!P1 FMUL R21, R21, 16777216 ;  /* 0x4b80000015159820 */ /* 0x000fe20000400000 */
[----:B------:R-:W-:Y:S01]  /*0cd0*/  @!P1 FMUL R22, R22, 16777216 ;  /* 0x4b80000016169820 */ /* 0x000fe20000400000 */
[----:B------:R-:W-:Y:S01]  /*0ce0*/  @!P1 FMUL R23, R23, 16777216 ;  /* 0x4b80000017179820 */ /* 0x000fe20000400000 */
[----:B------:R-:W-:Y:S01]  /*0cf0*/  FSETP.GEU.AND P1, PT, |R45|, 1.175494350822287508e-38, PT ;  /* 0x008000002d00780b */ /* 0x000fe20003f2e200 */
[----:B------:R-:W-:Y:S01]  /*0d00*/  IMAD R28, R27, -0x3, R30 ;  /* 0xfffffffd1b1c7824 */ /* 0x000fe200078e021e */
[----:B------:R-:W0:Y:S01]  /*0d10*/  MUFU.RCP R51, R51 ;  /* 0x0000003300337308 */ /* 0x000e220000001000 */
[----:B------:R-:W-:-:S02]  /*0d20*/  IMAD R32, R29, -0x3, R58 ;  /* 0xfffffffd1d207824 */ /* 0x000fc400078e023a */
[C---:B------:R-:W-:Y:S02]  /*0d30*/  IMAD R28, R55.reuse, 0x3, R28 ;  /* 0x00000003371c7824 */ /* 0x040fe400078e021c */
[----:B------:R-:W-:Y:S02]  /*0d40*/  IMAD R32, R55, 0x3, R32 ;  /* 0x0000000337207824 */ /* 0x000fe400078e0220 */
[----:B------:R-:W-:Y:S01]  /*0d50*/  FADD R62, -R53, R31 ;  /* 0x0000001f353e7221 */ /* 0x000fe20000000100 */
        /* <DEDUP_REMOVED lines=9> */
[----:B------:R-:W-:Y:S01]  /*0df0*/  FSETP.GT.AND P2, PT, |R11|, 8.50705917302346158658e+37, PT ;  /* 0x7e8000000b00780b */ /* 0x000fe20003f44200 */
[----:B------:R-:W-:-:S02]  /*0e00*/  IMAD R31, R27, 0xc0000, R28 ;  /* 0x000c00001b1f7824 */ /* 0x000fc400078e021c */
[----:B------:R-:W-:Y:S02]  /*0e10*/  IMAD R27, R29, 0xc0000, R32 ;  /* 0x000c00001d1b7824 */ /* 0x000fe400078e0220 */
[----:B------:R-:W-:Y:S01]  /*0e20*/  @!P1 FMUL R45, R45, 16777216 ;  /* 0x4b8000002d2d9820 */ /* 0x000fe20000400000 */
[----:B------:R-:W-:-:S04]  /*0e30*/  IMAD.HI R29, R56, 0x55555556, RZ ;  /* 0x55555556381d7827 */ /* 0x000fc800078e02ff */
        /* <DEDUP_REMOVED lines=9> */
[--C-:B------:R-:W-:Y:S01]  /*0ed0*/  FADD R65, R40, -R53.reuse ;  /* 0x8000003528417221 */ /* 0x100fe20000000000 */
[----:B------:R-:W-:Y:S01]  /*0ee0*/  LEA R28, R47, UR4, 0x2 ;  /* 0x000000042f1c7c11 */ /* 0x000fe2000f8e10ff */
[----:B0-----:R-:W-:Y:S01]  /*0ef0*/  FMUL R33, R51, R12 ;  /* 0x0000000c33217220 */ /* 0x001fe20000400000 */
[----:B------:R-:W-:Y:S01]  /*0f00*/  LEA.HI R29, R29, R29, RZ, 0x1 ;  /* 0x0000001d1d1d7211 */ /* 0x000fe200078f08ff */
[C---:B------:R-:W-:Y:S01]  /*0f10*/  FMUL R32, R51.reuse, R49 ;  /* 0x0000003133207220 */ /* 0x040fe20000400000 */
[C---:B------:R-:W-:Y:S01]  /*0f20*/  FMUL R40, R51.reuse, R14 ;  /* 0x0000000e33287220 */ /* 0x040fe20000400000 */
[----:B------:R-:W-:Y:S01]  /*0f30*/  FMUL R48, R51, R48 ;  /* 0x0000003033307220 */ /* 0x000fe20000400000 */
[----:B------:R-:W-:Y:S01]  /*0f40*/  FADD R63, R42, -R53 ;  /* 0x800000352a3f7221 */ /* 0x000fe20000000000 */
[----:B------:R-:W-:Y:S01]  /*0f50*/  STS [R28], R33 ;  /* 0x000000211c007388 */ /* 0x000fe20000000800 */
[----:B------:R-:W-:-:S02]  /*0f60*/  IMAD R12, R29, -0x3, R56 ;  /* 0xfffffffd1d0c7824 */ /* 0x000fc400078e0238 */
[----:B------:R-:W-:Y:S01]  /*0f70*/  @P2 FMUL R11, R11, 0.25 ;  /* 0x3e8000000b0b2820 */ /* 0x000fe20000400000 */
[----:B------:R-:W0:Y:S01]  /*0f80*/  MUFU.RCP R42, R46 ;  /* 0x0000002e002a7308 */ /* 0x000e220000001000 */
[----:B------:R-:W-:Y:S01]  /*0f90*/  STS [R3+0x4], R32 ;  /* 0x0000042003007388 */ /* 0x000fe20000000800 */
[----:B------:R-:W-:-:S03]  /*0fa0*/  IMAD R12, R55, 0x3, R12 ;  /* 0x00000003370c7824 */ /* 0x000fc600078e020c */
[----:B------:R1:W-:Y:S04]  /*0fb0*/  STS [R3+0x8], R40 ;  /* 0x0000082803007388 */ /* 0x0003e80000000800 */
[----:B------:R2:W-:Y:S01]  /*0fc0*/  STS [R3+0xc], R48 ;  /* 0x00000c3003007388 */ /* 0x0005e20000000800 */
[----:B------:R-:W3:Y:S01]  /*0fd0*/  MUFU.RCP R45, R45 ;  /* 0x0000002d002d7308 */ /* 0x000ee20000001000 */
[----:B------:R-:W-:Y:S01]  /*0fe0*/  @!P1 FMUL R11, R11, 16777216 ;  /* 0x4b8000000b0b9820 */ /* 0x000fe20000400000 */
[----:B------:R-:W-:Y:S02]  /*0ff0*/  IMAD R29, R29, 0xc0000, R12 ;  /* 0x000c00001d1d7824 */ /* 0x000fe400078e020c */
[----:B------:R-:W-:-:S04]  /*1000*/  IMAD.HI R12, R57, 0x55555556, RZ ;  /* 0x55555556390c7827 */ /* 0x000fc800078e02ff */
[----:B------:R-:W4:Y:S01]  /*1010*/  MUFU.RCP R66, R11 ;  /* 0x0000000b00427308 */ /* 0x000f220000001000 */
[--C-:B------:R-:W-:Y:S01]  /*1020*/  FADD R64, R41, -R53.reuse ;  /* 0x8000003529407221 */ /* 0x100fe20000000000 */
[----:B------:R-:W-:Y:S01]  /*1030*/  FADD R43, R43, -R53 ;  /* 0x800000352b2b7221 */ /* 0x000fe20000000000 */
[----:B------:R-:W-:Y:S01]  /*1040*/  LEA.HI R12, R12, R12, RZ, 0x1 ;  /* 0x0000000c0c0c7211 */ /* 0x000fe200078f08ff */
[----:B------:R-:W-:Y:S01]  /*1050*/  FMUL R34, R51, R38 ;  /* 0x0000002633227220 */ /* 0x000fe20000400000 */
[----:B------:R-:W-:Y:S01]  /*1060*/  @P2 FMUL R16, R16, 0.25 ;  /* 0x3e80000010102820 */ /* 0x000fe20000400000 */
[----:B0-----:R-:W-:Y:S01]  /*1070*/  FMUL R38, R42, R21 ;  /* 0x000000152a267220 */ /* 0x001fe20000400000 */
[----:B------:R-:W-:Y:S01]  /*1080*/  @P2 FMUL R19, R19, 0.25 ;  /* 0x3e80000013132820 */ /* 0x000fe20000400000 */
[----:B------:R-:W-:Y:S01]  /*1090*/  @P2 FMUL R61, R61, 0.25 ;  /* 0x3e8000003d3d2820 */ /* 0x000fe20000400000 */
[----:B------:R-:W-:Y:S01]  /*10a0*/  @P2 FMUL R62, R62, 0.25 ;  /* 0x3e8000003e3e2820 */ /* 0x000fe20000400000 */
[----:B------:R-:W-:Y:S01]  /*10b0*/  @P2 FMUL R65, R65, 0.25 ;  /* 0x3e80000041412820 */ /* 0x000fe20000400000 */
[----:B------:R-:W-:Y:S01]  /*10c0*/  @P2 FMUL R64, R64, 0.25 ;  /* 0x3e80000040402820 */ /* 0x000fe20000400000 */
[----:B------:R-:W-:Y:S01]  /*10d0*/  @P2 FMUL R63, R63, 0.25 ;  /* 0x3e8000003f3f2820 */ /* 0x000fe20000400000 */
[----:B------:R-:W-:Y:S01]  /*10e0*/  @P2 FMUL R43, R43, 0.25 ;  /* 0x3e8000002b2b2820 */ /* 0x000fe20000400000 */
[----:B------:R-:W-:Y:S01]  /*10f0*/  LOP3.LUT R21, R44, 0xff, RZ, 0xc0, !PT ;  /* 0x000000ff2c157812 */ /* 0x000fe200078ec0ff */
[----:B------:R-:W-:-:S02]  /*1100*/  IMAD R14, R12, -0x3, R57 ;  /* 0xfffffffd0c0e7824 */ /* 0x000fc400078e0239 */
[----:B-1----:R-:W-:Y:S01]  /*1110*/  FMUL R40, R42, R22 ;  /* 0x000000162a287220 */ /* 0x002fe20000400000 */
[----:B---3--:R-:W-:Y:S01]  /*1120*/  FMUL R22, R45, R26 ;  /* 0x0000001a2d167220 */ /* 0x008fe20000400000 */
[----:B------:R-:W-:Y:S01]  /*1130*/  @!P1 FMUL R16, R16, 16777216 ;  /* 0x4b80000010109820 */ /* 0x000fe20000400000 */
[----:B------:R-:W-:Y:S01]  /*1140*/  LEA R26, R21, UR4, 0x2 ;  /* 0x00000004151a7c11 */ /* 0x000fe2000f8e10ff */
[----:B------:R-:W-:Y:S01]  /*1150*/  BAR.SYNC.DEFER_BLOCKING 0x0 ;  /* 0x0000000000007b1d */ /* 0x000fe20000010000 */
[----:B------:R-:W-:Y:S01]  /*1160*/  @!P1 FMUL R19, R19, 16777216 ;  /* 0x4b80000013139820 */ /* 0x000fe20000400000 */
[----:B------:R-:W-:Y:S01]  /*1170*/  @!P1 FMUL R61, R61, 16777216 ;  /* 0x4b8000003d3d9820 */ /* 0x000fe20000400000 */
[----:B------:R-:W-:Y:S01]  /*1180*/  @!P1 FMUL R62, R62, 16777216 ;  /* 0x4b8000003e3e9820 */ /* 0x000fe20000400000 */
[----:B------:R-:W-:Y:S01]  /*1190*/  @!P1 FMUL R65, R65, 16777216 ;  /* 0x4b80000041419820 */ /* 0x000fe20000400000 */
[----:B------:R-:W-:Y:S01]  /*11a0*/  @!P1 FMUL R64, R64, 16777216 ;  /* 0x4b80000040409820 */ /* 0x000fe20000400000 */
[----:B------:R-:W-:Y:S01]  /*11b0*/  @!P1 FMUL R63, R63, 16777216 ;  /* 0x4b8000003f3f9820 */ /* 0x000fe20000400000 */
[----:B------:R-:W-:Y:S01]  /*11c0*/  @!P1 FMUL R43, R43, 16777216 ;  /* 0x4b8000002b2b9820 */ /* 0x000fe20000400000 */
[----:B------:R-:W-:Y:S01]  /*11d0*/  FMUL R35, R51, R15 ;  /* 0x0000000f33237220 */ /* 0x000fe20000400000 */
[----:B------:R-:W-:-:S02]  /*11e0*/  IMAD R33, R55, 0x3, R14 ;  /* 0x0000000337217824 */ /* 0x000fc400078e020e */
[C---:B------:R-:W-:Y:S01]  /*11f0*/  FMUL R15, R45.reuse, R24 ;  /* 0x000000182d0f7220 */ /* 0x040fe20000400000 */
[C---:B------:R-:W-:Y:S01]  /*1200*/  FMUL R44, R45.reuse, R17 ;  /* 0x000000112d2c7220 */ /* 0x040fe20000400000 */
[C---:B------:R-:W-:Y:S01]  /*1210*/  FMUL R14, R42.reuse, R50 ;  /* 0x000000322a0e7220 */ /* 0x040fe20000400000 */
[----:B------:R-:W-:Y:S01]  /*1220*/  FMUL R70, R42, R52 ;  /* 0x000000342a467220 */ /* 0x000fe20000400000 */
[C---:B------:R-:W-:Y:S01]  /*1230*/  FMUL R24, R45.reuse, R54 ;  /* 0x000000362d187220 */ /* 0x040fe20000400000 */
[C---:B------:R-:W-:Y:S01]  /*1240*/  FMUL R46, R45.reuse, R18 ;  /* 0x000000122d2e7220 */ /* 0x040fe20000400000 */
[----:B--2---:R-:W-:Y:S01]  /*1250*/  FMUL R48, R45, R60 ;  /* 0x0000003c2d307220 */ /* 0x004fe20000400000 */
[C---:B----4-:R-:W-:Y:S01]  /*1260*/  FMUL R17, R66.reuse, R16 ;  /* 0x0000001042117220 */ /* 0x050fe20000400000 */
[C---:B------:R-:W-:Y:S01]  /*1270*/  FMUL R18, R66.reuse, R19 ;  /* 0x0000001342127220 */ /* 0x040fe20000400000 */
[C---:B------:R-:W-:Y:S01]  /*1280*/  FMUL R60, R66.reuse, R61 ;  /* 0x0000003d423c7220 */ /* 0x040fe20000400000 */
[C---:B------:R-:W-:Y:S01]  /*1290*/  FMUL R16, R66.reuse, R62 ;  /* 0x0000003e42107220 */ /* 0x040fe20000400000 */
[C---:B------:R-:W-:Y:S01]  /*12a0*/  FMUL R41, R66.reuse, R65 ;  /* 0x0000004142297220 */ /* 0x040fe20000400000 */
[C---:B------:R-:W-:Y:S01]  /*12b0*/  FMUL R50, R66.reuse, R64 ;  /* 0x0000004042327220 */ /* 0x040fe20000400000 */
[C---:B------:R-:W-:Y:S01]  /*12c0*/  FMUL R52, R66.reuse, R63 ;  /* 0x0000003f42347220 */ /* 0x040fe20000400000 */
[----:B------:R-:W-:Y:S01]  /*12d0*/  FMUL R54, R66, R43 ;  /* 0x0000002b42367220 */ /* 0x000fe20000400000 */
[----:B------:R-:W0:Y:S04]  /*12e0*/  LDS R68, [R26] ;  /* 0x000000001a447984 */ /* 0x000e280000000800 */
[----:B------:R-:W1:Y:S04]  /*12f0*/  LDS R66, [R26+0x404] ;  /* 0x000404001a427984 */ /* 0x000e680000000800 */
[----:B------:R-:W2:Y:S04]  /*1300*/  LDS R77, [R26+0x808] ;  /* 0x000808001a4d7984 */ /* 0x000ea80000000800 */
[----:B------:R-:W3:Y:S01]  /*1310*/  LDS R73, [R26+0xc0c] ;  /* 0x000c0c001a497984 */ /* 0x000ee20000000800 */
[----:B------:R-:W-:Y:S01]  /*1320*/  IADD3 R63, R0, 0x9, RZ ;  /* 0x00000009003f7810 */ /* 0x000fe20007ffe0ff */
[----:B------:R-:W-:-:S02]  /*1330*/  IMAD R33, R12, 0xc0000, R33 ;  /* 0x000c00000c217824 */ /* 0x000fc400078e0221 */
[C---:B------:R-:W-:Y:S01]  /*1340*/  FMUL R13, R42.reuse, R13 ;  /* 0x0000000d2a0d7220 */ /* 0x040fe20000400000 */
[----:B------:R-:W-:Y:S01]  /*1350*/  BAR.SYNC.DEFER_BLOCKING 0x0 ;  /* 0x0000000000007b1d */ /* 0x000fe20000010000 */
[----:B------:R-:W-:Y:S01]  /*1360*/  FMUL R12, R42, R39 ;  /* 0x000000272a0c7220 */ /* 0x000fe20000400000 */
[----:B------:R-:W-:Y:S01]  /*1370*/  IMAD.HI R11, R63, 0x55555556, RZ ;  /* 0x555555563f0b7827 */ /* 0x000fe200078e02ff */
[----:B------:R-:W-:-:S03]  /*1380*/  IADD3 R62, R0, 0xa, RZ ;  /* 0x0000000a003e7810 */ /* 0x000fc60007ffe0ff */
[----:B------:R-:W-:Y:S04]  /*1390*/  STS [R28], R13 ;  /* 0x0000000d1c007388 */ /* 0x000fe80000000800 */
[----:B------:R4:W-:Y:S04]  /*13a0*/  STS [R3+0x4], R12 ;  /* 0x0000040c03007388 */ /* 0x0009e80000000800 */
[----:B------:R5:W-:Y:S01]  /*13b0*/  STS [R3+0x8], R14 ;  /* 0x0000080e03007388 */ /* 0x000be20000000800 */
[----:B----4-:R-:W-:Y:S01]  /*13c0*/  LEA.HI R12, R11, R11, RZ, 0x1 ;  /* 0x0000000b0b0c7211 */ /* 0x010fe200078f08ff */
[----:B------:R-:W-:-:S04]  /*13d0*/  IMAD.HI R11, R62, 0x55555556, RZ ;  /* 0x555555563e0b7827 */ /* 0x000fc800078e02ff */
[----:B-----5:R-:W-:Y:S01]  /*13e0*/  IMAD R14, R12, -0x3, R63 ;  /* 0xfffffffd0c0e7824 */ /* 0x020fe200078e023f */
[----:B------:R-:W-:-:S03]  /*13f0*/  LEA.HI R11, R11, R11, RZ, 0x1 ;  /* 0x0000000b0b0b7211 */ /* 0x000fc600078f08ff */
[----:B------:R-:W-:Y:S01]  /*1400*/  IMAD R43, R55, 0x3, R14 ;  /* 0x00000003372b7824 */ /* 0x000fe200078e020e */
[----:B------:R-:W-:Y:S03]  /*1410*/  STS [R3+0xc], R70 ;  /* 0x00000c4603007388 */ /* 0x000fe60000000800 */
[----:B------:R-:W-:Y:S01]  /*1420*/  IMAD R43, R12, 0xc0000, R43 ;  /* 0x000c00000c2b7824 */ /* 0x000fe200078e022b */
[----:B------:R-:W-:Y:S01]  /*1430*/  BAR.SYNC.DEFER_BLOCKING 0x0 ;  /* 0x0000000000007b1d */ /* 0x000fe20000010000 */
[----:B------:R-:W-:Y:S02]  /*1440*/  IMAD R12, R11, -0x3, R62 ;  /* 0xfffffffd0b0c7824 */ /* 0x000fe400078e023e */
[----:B------:R-:W-:Y:S01]  /*1450*/  FMUL R32, R51, R37 ;  /* 0x0000002533207220 */ /* 0x000fe20000400000 */
[----:B------:R-:W-:Y:S01]  /*1460*/  FMUL R37, R42, R20 ;  /* 0x000000142a257220 */ /* 0x000fe20000400000 */
[----:B------:R-:W-:-:S02]  /*1470*/  IMAD R12, R55, 0x3, R12 ;  /* 0x00000003370c7824 */ /* 0x000fc400078e020c */
[C---:B------:R-:W-:Y:S01]  /*1480*/  FMUL R20, R45.reuse, R25 ;  /* 0x000000192d147220 */ /* 0x040fe20000400000 */
[----:B------:R-:W-:Y:S01]  /*1490*/  FMUL R39, R45, R59 ;  /* 0x0000003b2d277220 */ /* 0x000fe20000400000 */
[----:B------:R-:W-:Y:S01]  /*14a0*/  IMAD R45, R11, 0xc0000, R12 ;  /* 0x000c00000b2d7824 */ /* 0x000fe200078e020c */
[----:B------:R-:W-:-:S05]  /*14b0*/  IADD3 R11, R0, 0xc, RZ ;  /* 0x0000000c000b7810 */ /* 0x000fca0007ffe0ff */
[----:B------:R-:W-:-:S05]  /*14c0*/  IMAD.HI R12, R11, 0x55555556, RZ ;  /* 0x555555560b0c7827 */ /* 0x000fca00078e02ff */
[----:B------:R-:W-:Y:S01]  /*14d0*/  LEA.HI R12, R12, R12, RZ, 0x1 ;  /* 0x0000000c0c0c7211 */ /* 0x000fe200078f08ff */
[----:B------:R-:W4:Y:S04]  /*14e0*/  LDS R64, [R26] ;  /* 0x000000001a407984 */ /* 0x000f280000000800 */
[C---:B------:R-:W-:Y:S01]  /*14f0*/  IMAD R14, R12.reuse, -0x3, R11 ;  /* 0xfffffffd0c0e7824 */ /* 0x040fe200078e020b */
[----:B------:R-:W-:Y:S01]  /*1500*/  IADD3 R11, R0, 0xd, RZ ;  /* 0x0000000d000b7810 */ /* 0x000fe20007ffe0ff */
[----:B------:R-:W5:Y:S02]  /*1510*/  LDS R75, [R26+0x404] ;  /* 0x000404001a4b7984 */ /* 0x000f640000000800 */
[----:B------:R-:W-:Y:S02]  /*1520*/  IMAD R47, R55, 0x3, R14 ;  /* 0x00000003372f7824 */ /* 0x000fe400078e020e */
[----:B------:R-:W0:Y:S04]  /*1530*/  LDS R71, [R26+0x808] ;  /* 0x000808001a477984 */ /* 0x000e280000000800 */
[----:B------:R-:W0:Y:S01]  /*1540*/  LDS R69, [R26+0xc0c] ;  /* 0x000c0c001a457984 */ /* 0x000e220000000800 */
[----:B------:R-:W-:Y:S01]  /*1550*/  BAR.SYNC.DEFER_BLOCKING 0x0 ;  /* 0x0000000000007b1d */ /* 0x000fe20000010000 */
[----:B------:R-:W-:-:S02]  /*1560*/  IMAD R47, R12, 0xc0000, R47 ;  /* 0x000c00000c2f7824 */ /* 0x000fc400078e022f */
[----:B------:R-:W-:-:S05]  /*1570*/  IMAD.HI R12, R11, 0x55555556, RZ ;  /* 0x555555560b0c7827 */ /* 0x000fca00078e02ff */
[----:B------:R-:W-:-:S05]  /*1580*/  LEA.HI R12, R12, R12, RZ, 0x1 ;  /* 0x0000000c0c0c7211 */ /* 0x000fca00078f08ff */
[----:B------:R-:W-:Y:S01]  /*1590*/  IMAD R14, R12, -0x3, R11 ;  /* 0xfffffffd0c0e7824 */ /* 0x000fe200078e020b */
[----:B------:R-:W-:-:S03]  /*15a0*/  IADD3 R11, R0, 0xe, RZ ;  /* 0x0000000e000b7810 */ /* 0x000fc60007ffe0ff */
[----:B------:R-:W-:-:S04]  /*15b0*/  IMAD R49, R55, 0x3, R14 ;  /* 0x0000000337317824 */ /* 0x000fc800078e020e */
[----:B------:R-:W-:Y:S02]  /*15c0*/  IMAD R49, R12, 0xc0000, R49 ;  /* 0x000c00000c317824 */ /* 0x000fe400078e0231 */
[----:B------:R-:W-:Y:S01]  /*15d0*/  IMAD.HI R12, R11, 0x55555556, RZ ;  /* 0x555555560b0c7827 */ /* 0x000fe200078e02ff */
[----:B------:R-:W-:Y:S04]  /*15e0*/  STS [R28], R15 ;  /* 0x0000000f1c007388 */ /* 0x000fe80000000800 */
[----:B------:R-:W-:Y:S04]  /*15f0*/  STS [R3+0x4], R20 ;  /* 0x0000041403007388 */ /* 0x000fe80000000800 */
[----:B------:R-:W-:Y:S04]  /*1600*/  STS [R3+0x8], R22 ;  /* 0x0000081603007388 */ /* 0x000fe80000000800 */
[----:B------:R-:W-:Y:S01]  /*1610*/  STS [R3+0xc], R24 ;  /* 0x00000c1803007388 */ /* 0x000fe20000000800 */
[----:B------:R-:W-:Y:S01]  /*1620*/  BAR.SYNC.DEFER_BLOCKING 0x0 ;  /* 0x0000000000007b1d */ /* 0x000fe20000010000 */
[----:B------:R-:W-:Y:S01]  /*1630*/  LEA.HI R12, R12, R12, RZ, 0x1 ;  /* 0x0000000c0c0c7211 */ /* 0x000fe200078f08ff */
[----:B------:R-:W-:-:S04]  /*1640*/  FMUL R36, R51, R36 ;  /* 0x0000002433247220 */ /* 0x000fc80000400000 */
[----:B------:R-:W-:Y:S01]  /*1650*/  IMAD R14, R12, -0x3, R11 ;  /* 0xfffffffd0c0e7824 */ /* 0x000fe200078e020b */
[----:B------:R-:W-:-:S03]  /*1660*/  IADD3 R11, R0, 0xf, RZ ;  /* 0x0000000f000b7810 */ /* 0x000fc60007ffe0ff */
[----:B------:R-:W-:-:S04]  /*1670*/  IMAD R51, R55, 0x3, R14 ;  /* 0x0000000337337824 */ /* 0x000fc800078e020e */
[----:B------:R-:W-:Y:S02]  /*1680*/  IMAD R51, R12, 0xc0000, R51 ;  /* 0x000c00000c337824 */ /* 0x000fe400078e0233 */
[----:B------:R-:W-:-:S05]  /*1690*/  IMAD.HI R12, R11, 0x55555556, RZ ;  /* 0x555555560b0c7827 */ /* 0x000fca00078e02ff */
[----:B------:R-:W-:Y:S01]  /*16a0*/  LEA.HI R12, R12, R12, RZ, 0x1 ;  /* 0x0000000c0c0c7211 */ /* 0x000fe200078f08ff */
[----:B------:R-:W0:Y:S04]  /*16b0*/  LDS R67, [R26] ;  /* 0x000000001a437984 */ /* 0x000e280000000800 */
[----:B------:R-:W0:Y:S04]  /*16c0*/  LDS R65, [R26+0x404] ;  /* 0x000404001a417984 */ /* 0x000e280000000800 */
[----:B------:R-:W0:Y:S04]  /*16d0*/  LDS R61, [R26+0x808] ;  /* 0x000808001a3d7984 */ /* 0x000e280000000800 */
[----:B------:R-:W0:Y:S01]  /*16e0*/  LDS R59, [R26+0xc0c] ;  /* 0x000c0c001a3b7984 */ /* 0x000e220000000800 */
[----:B------:R-:W-:Y:S01]  /*16f0*/  IMAD R14, R12, -0x3, R11 ;  /* 0xfffffffd0c0e7824 */ /* 0x000fe200078e020b */
[----:B------:R-:W-:Y:S03]  /*1700*/  BAR.SYNC.DEFER_BLOCKING 0x0 ;  /* 0x0000000000007b1d */ /* 0x000fe60000010000 */
[----:B------:R-:W-:-:S04]  /*1710*/  IMAD R11, R55, 0x3, R14 ;  /* 0x00000003370b7824 */ /* 0x000fc800078e020e */
[----:B------:R-:W-:Y:S02]  /*1720*/  IMAD R11, R12, 0xc0000, R11 ;  /* 0x000c00000c0b7824 */ /* 0x000fe400078e020b */
[----:B------:R-:W-:-:S05]  /*1730*/  IMAD.HI R12, R0, 0x55555556, RZ ;  /* 0x55555556000c7827 */ /* 0x000fca00078e02ff */
[----:B------:R-:W-:-:S05]  /*1740*/  LEA.HI R13, R12, R12, RZ, 0x1 ;  /* 0x0000000c0c0d7211 */ /* 0x000fca00078f08ff */
[----:B------:R-:W-:-:S04]  /*1750*/  IMAD R12, R13, -0x3, R0 ;  /* 0xfffffffd0d0c7824 */ /* 0x000fc800078e0200 */
[----:B------:R-:W-:Y:S01]  /*1760*/  IMAD R12, R13, 0xc0000, R12 ;  /* 0x000c00000d0c7824 */ /* 0x000fe200078e020c */
[----:B------:R-:W-:Y:S04]  /*1770*/  STS [R28], R17 ;  /* 0x000000111c007388 */ /* 0x000fe80000000800 */
[----:B------:R0:W-:Y:S01]  /*1780*/  STS [R3+0x8], R60 ;  /* 0x0000083c03007388 */ /* 0x0001e20000000800 */
[----:B------:R-:W-:Y:S01]  /*1790*/  IMAD R53, R55, 0x3, R12 ;  /* 0x0000000337357824 */ /* 0x000fe200078e020c */
[----:B0-----:R-:W-:-:S05]  /*17a0*/  IADD3 R60, R0, 0xb, RZ ;  /* 0x0000000b003c7810 */ /* 0x001fca0007ffe0ff */
[----:B------:R-:W-:-:S05]  /*17b0*/  IMAD.HI R12, R60, 0x55555556, RZ ;  /* 0x555555563c0c7827 */ /* 0x000fca00078e02ff */
[----:B------:R-:W-:-:S05]  /*17c0*/  LEA.HI R13, R12, R12, RZ, 0x1 ;  /* 0x0000000c0c0d7211 */ /* 0x000fca00078f08ff */
[----:B------:R-:W-:-:S04]  /*17d0*/  IMAD R12, R13, -0x3, R60 ;  /* 0xfffffffd0d0c7824 */ /* 0x000fc800078e023c */
[----:B------:R-:W-:-:S04]  /*17e0*/  IMAD R12, R55, 0x3, R12 ;  /* 0x00000003370c7824 */ /* 0x000fc800078e020c */
[----:B------:R-:W-:Y:S02]  /*17f0*/  IMAD R55, R13, 0xc0000, R12 ;  /* 0x000c00000d377824 */ /* 0x000fe400078e020c */
[----:B------:R-:W0:Y:S01]  /*1800*/  LDC.64 R12, c[0x0][0x230] ;  /* 0x00008c00ff0c7b82 */ /* 0x000e220000000a00 */
[----:B------:R-:W-:Y:S04]  /*1810*/  STS [R3+0x4], R18 ;  /* 0x0000041203007388 */ /* 0x000fe80000000800 */
[----:B------:R0:W-:Y:S01]  /*1820*/  STS [R3+0xc], R16 ;  /* 0x00000c1003007388 */ /* 0x0001e20000000800 */
[----:B------:R-:W-:Y:S02]  /*1830*/  ISETP.GE.AND P1, PT, R0, 0xc, PT ;  /* 0x0000000c0000780c */ /* 0x000fe40003f26270 */
[----:B------:R-:W-:-:S02]  /*1840*/  ISETP.GE.AND P2, PT, R2, 0xc, PT ;  /* 0x0000000c0200780c */ /* 0x000fc40003f46270 */
[----:B------:R-:W-:Y:S02]  /*1850*/  ISETP.GE.AND P3, PT, R5, 0xc, PT ;  /* 0x0000000c0500780c */ /* 0x000fe40003f66270 */
[----:B------:R-:W-:Y:S02]  /*1860*/  ISETP.GE.AND P6, PT, R6, 0xc, PT ;  /* 0x0000000c0600780c */ /* 0x000fe40003fc6270 */
[----:B------:R-:W-:Y:S01]  /*1870*/  ISETP.GE.AND P5, PT, R9, 0xc, PT ;  /* 0x0000000c0900780c */ /* 0x000fe20003fa6270 */
[----:B------:R-:W-:Y:S01]  /*1880*/  BAR.SYNC.DEFER_BLOCKING 0x0 ;  /* 0x0000000000007b1d */ /* 0x000fe20000010000 */
[----:B------:R-:W-:Y:S01]  /*1890*/  ISETP.GE.AND P4, PT, R30, 0xc, PT ;  /* 0x0000000c1e00780c */ /* 0x000fe20003f86270 */
[----:B0-----:R-:W-:-:S04]  /*18a0*/  IMAD.WIDE R14, R53, 0x4, R12 ;  /* 0x00000004350e7825 */ /* 0x001fc800078e020c */
[----:B------:R-:W-:Y:S01]  /*18b0*/  FMUL R42, R42, R23 ;  /* 0x000000172a2a7220 */ /* 0x000fe20000400000 */
[----:B------:R-:W-:-:S04]  /*18c0*/  IMAD.WIDE R16, R4, 0x4, R12 ;  /* 0x0000000404107825 */ /* 0x000fc800078e020c */
[--C-:B------:R-:W-:Y:S01]  /*18d0*/  IMAD.WIDE R18, R7, 0x4, R12.reuse ;  /* 0x0000000407127825 */ /* 0x100fe200078e020c */
[----:B------:R0:W-:Y:S01]  /*18e0*/  @!P1 STG.E desc[UR6][R14.64], R68 ;  /* 0x000000440e009986 */ /* 0x0001e2000c101906 */
[----:B------:R-:W-:Y:S02]  /*18f0*/  ISETP.GE.AND P1, PT, R58, 0xc, PT ;  /* 0x0000000c3a00780c */ /* 0x000fe40003f26270 */
[--C-:B------:R-:W-:Y:S01]  /*1900*/  IMAD.WIDE R20, R8, 0x4, R12.reuse ;  /* 0x0000000408147825 */ /* 0x100fe200078e020c */
[----:B-1----:R1:W-:Y:S03]  /*1910*/  @!P2 STG.E desc[UR6][R16.64], R66 ;  /* 0x000000421000a986 */ /* 0x0023e6000c101906 */
[--C-:B------:R-:W-:Y:S01]  /*1920*/  IMAD.WIDE R22, R10, 0x4, R12.reuse ;  /* 0x000000040a167825 */ /* 0x100fe200078e020c */
[----:B--2---:R2:W-:Y:S03]  /*1930*/  @!P3 STG.E desc[UR6][R18.64], R77 ;  /* 0x0000004d1200b986 */ /* 0x0045e6000c101906 */
[--C-:B------:R-:W-:Y:S01]  /*1940*/  IMAD.WIDE R24, R31, 0x4, R12.reuse ;  /* 0x000000041f187825 */ /* 0x100fe200078e020c */
[----:B---3--:R3:W-:Y:S03]  /*1950*/  @!P6 STG.E desc[UR6][R20.64], R73 ;  /* 0x000000491400e986 */ /* 0x0087e6000c101906 */
[----:B0-----:R-:W-:Y:S01]  /*1960*/  IMAD.WIDE R14, R27, 0x4, R12 ;  /* 0x000000041b0e7825 */ /* 0x001fe200078e020c */
[----:B------:R-:W-:Y:S01]  /*1970*/  ISETP.GE.AND P3, PT, R57, 0xc, PT ;  /* 0x0000000c3900780c */ /* 0x000fe20003f66270 */
[----:B----4-:R0:W-:Y:S04]  /*1980*/  @!P5 STG.E desc[UR6][R22.64], R64 ;  /* 0x000000401600d986 */ /* 0x0101e8000c101906 */
[----:B-----5:R4:W-:Y:S01]  /*1990*/  @!P4 STG.E desc[UR6][R24.64], R75 ;  /* 0x0000004b1800c986 */ /* 0x0209e2000c101906 */
[----:B------:R-:W-:-:S03]  /*19a0*/  ISETP.GE.AND P4, PT, R63, 0xc, PT ;  /* 0x0000000c3f00780c */ /* 0x000fc60003f86270 */
[----:B------:R-:W5:Y:S04]  /*19b0*/  LDS R57, [R26] ;  /* 0x000000001a397984 */ /* 0x000f680000000800 */
[----:B------:R0:W-:Y:S04]  /*19c0*/  @!P1 STG.E desc[UR6][R14.64], R71 ;  /* 0x000000470e009986 */ /* 0x0001e8000c101906 */
[----:B------:R-:W5:Y:S04]  /*19d0*/  LDS R63, [R26+0x404] ;  /* 0x000404001a3f7984 */ /* 0x000f680000000800 */
[----:B------:R-:W5:Y:S04]  /*19e0*/  LDS R71, [R26+0x808] ;  /* 0x000808001a477984 */ /* 0x000f680000000800 */
[----:B------:R-:W5:Y:S01]  /*19f0*/  LDS R73, [R26+0xc0c] ;  /* 0x000c0c001a497984 */ /* 0x000f620000000800 */
[----:B------:R-:W-:-:S02]  /*1a00*/  ISETP.GE.AND P2, PT, R56, 0xc, PT ;  /* 0x0000000c3800780c */ /* 0x000fc40003f46270 */
[----:B------:R-:W-:Y:S02]  /*1a10*/  ISETP.GE.AND P5, PT, R62, 0xc, PT ;  /* 0x0000000c3e00780c */ /* 0x000fe40003fa6270 */
[----:B------:R-:W-:Y:S01]  /*1a20*/  ISETP.GE.AND P6, PT, R60, 0xc, PT ;  /* 0x0000000c3c00780c */ /* 0x000fe20003fc6270 */
[----:B-1----:R-:W-:-:S04]  /*1a30*/  IMAD.WIDE R16, R29, 0x4, R12 ;  /* 0x000000041d107825 */ /* 0x002fc800078e020c */
[----:B--2---:R-:W-:-:S04]  /*1a40*/  IMAD.WIDE R18, R33, 0x4, R12 ;  /* 0x0000000421127825 */ /* 0x004fc800078e020c */
[--C-:B---3--:R-:W-:Y:S01]  /*1a50*/  IMAD.WIDE R20, R43, 0x4, R12.reuse ;  /* 0x000000042b147825 */ /* 0x108fe200078e020c */
[----:B------:R1:W-:Y:S03]  /*1a60*/  @!P2 STG.E desc[UR6][R16.64], R69 ;  /* 0x000000451000a986 */ /* 0x0003e6000c101906 */
[--C-:B0-----:R-:W-:Y:S01]  /*1a70*/  IMAD.WIDE R22, R45, 0x4, R12.reuse ;  /* 0x000000042d167825 */ /* 0x101fe200078e020c */
[----:B------:R0:W-:Y:S03]  /*1a80*/  @!P3 STG.E desc[UR6][R18.64], R67 ;  /* 0x000000431200b986 */ /* 0x0001e6000c101906 */
[--C-:B----4-:R-:W-:Y:S01]  /*1a90*/  IMAD.WIDE R24, R55, 0x4, R12.reuse ;  /* 0x0000000437187825 */ /* 0x110fe200078e020c */
[----:B------:R-:W-:Y:S03]  /*1aa0*/  @!P4 STG.E desc[UR6][R20.64], R65 ;  /* 0x000000411400c986 */ /* 0x000fe6000c101906 */
[--C-:B------:R-:W-:Y:S01]  /*1ab0*/  IMAD.WIDE R14, R47, 0x4, R12.reuse ;  /* 0x000000042f0e7825 */ /* 0x100fe200078e020c */
[----:B------:R-:W-:Y:S03]  /*1ac0*/  @!P5 STG.E desc[UR6][R22.64], R61 ;  /* 0x0000003d1600d986 */ /* 0x000fe6000c101906 */
[--C-:B-1----:R-:W-:Y:S01]  /*1ad0*/  IMAD.WIDE R16, R49, 0x4, R12.reuse ;  /* 0x0000000431107825 */ /* 0x102fe200078e020c */
[----:B------:R-:W-:Y:S03]  /*1ae0*/  @!P6 STG.E desc[UR6][R24.64], R59 ;  /* 0x0000003b1800e986 */ /* 0x000fe6000c101906 */
[--C-:B0-----:R-:W-:Y:S01]  /*1af0*/  IMAD.WIDE R18, R51, 0x4, R12.reuse ;  /* 0x0000000433127825 */ /* 0x101fe200078e020c */
[----:B-----5:R0:W-:Y:S03]  /*1b00*/  @!P0 STG.E desc[UR6][R14.64], R57 ;  /* 0x000000390e008986 */ /* 0x0201e6000c101906 */
[----:B------:R-:W-:Y:S01]  /*1b10*/  IMAD.WIDE R12, R11, 0x4, R12 ;  /* 0x000000040b0c7825 */ /* 0x000fe200078e020c */
[----:B------:R-:W-:Y:S04]  /*1b20*/  @!P0 STG.E desc[UR6][R16.64], R63 ;  /* 0x0000003f10008986 */ /* 0x000fe8000c101906 */
[----:B------:R-:W-:Y:S04]  /*1b30*/  @!P0 STG.E desc[UR6][R18.64], R71 ;  /* 0x0000004712008986 */ /* 0x000fe8000c101906 */
[----:B------:R1:W-:Y:S01]  /*1b40*/  @!P0 STG.E desc[UR6][R12.64], R73 ;  /* 0x000000490c008986 */ /* 0x0003e2000c101906 */
[----:B0-----:R-:W1:Y:S08]  /*1b50*/  LDC.64 R14, c[0x0][0x238] ;  /* 0x00008e00ff0e7b82 */ /* 0x001e700000000a00 */
[----:B------:R-:W-:Y:S06]  /*1b60*/  BAR.SYNC.DEFER_BLOCKING 0x0 ;  /* 0x0000000000007b1d */ /* 0x000fec0000010000 */
[----:B------:R-:W-:Y:S04]  /*1b70*/  STS [R28], R35 ;  /* 0x000000231c007388 */ /* 0x000fe80000000800 */
[----:B------:R-:W-:Y:S04]  /*1b80*/  STS [R3+0x4], R32 ;  /* 0x0000042003007388 */ /* 0x000fe80000000800 */
[----:B------:R-:W-:Y:S04]  /*1b90*/  STS [R3+0x8], R34 ;  /* 0x0000082203007388 */ /* 0x000fe80000000800 */
[----:B------:R-:W-:Y:S01]  /*1ba0*/  STS [R3+0xc], R36 ;  /* 0x00000c2403007388 */ /* 0x000fe20000000800 */
[----:B------:R-:W-:Y:S06]  /*1bb0*/  BAR.SYNC.DEFER_BLOCKING 0x0 ;  /* 0x0000000000007b1d */ /* 0x000fec0000010000 */
[----:B------:R-:W0:Y:S04]  /*1bc0*/  LDS R21, [R26] ;  /* 0x000000001a157984 */ /* 0x000e280000000800 */
[----:B------:R-:W2:Y:S04]  /*1bd0*/  LDS R23, [R26+0x404] ;  /* 0x000404001a177984 */ /* 0x000ea80000000800 */
[----:B------:R-:W3:Y:S04]  /*1be0*/  LDS R25, [R26+0x808] ;  /* 0x000808001a197984 */ /* 0x000ee80000000800 */
[----:B------:R-:W4:Y:S01]  /*1bf0*/  LDS R57, [R26+0xc0c] ;  /* 0x000c0c001a397984 */ /* 0x000f220000000800 */
[----:B------:R-:W-:Y:S06]  /*1c00*/  BAR.SYNC.DEFER_BLOCKING 0x0 ;  /* 0x0000000000007b1d */ /* 0x000fec0000010000 */
[----:B------:R-:W-:Y:S04]  /*1c10*/  STS [R28], R37 ;  /* 0x000000251c007388 */ /* 0x000fe80000000800 */
[----:B------:R-:W-:Y:S04]  /*1c20*/  STS [R3+0x4], R38 ;  /* 0x0000042603007388 */ /* 0x000fe80000000800 */
[----:B------:R-:W-:Y:S04]  /*1c30*/  STS [R3+0x8], R40 ;  /* 0x0000082803007388 */ /* 0x000fe80000000800 */
[----:B------:R-:W-:Y:S01]  /*1c40*/  STS [R3+0xc], R42 ;  /* 0x00000c2a03007388 */ /* 0x000fe20000000800 */
[----:B------:R-:W-:Y:S06]  /*1c50*/  BAR.SYNC.DEFER_BLOCKING 0x0 ;  /* 0x0000000000007b1d */ /* 0x000fec0000010000 */
[----:B------:R-:W5:Y:S04]  /*1c60*/  LDS R35, [R26] ;  /* 0x000000001a237984 */ /* 0x000f680000000800 */
[----:B------:R-:W0:Y:S04]  /*1c70*/  LDS R59, [R26+0x404] ;  /* 0x000404001a3b7984 */ /* 0x000e280000000800 */
[----:B------:R-:W0:Y:S04]  /*1c80*/  LDS R61, [R26+0x808] ;  /* 0x000808001a3d7984 */ /* 0x000e280000000800 */
[----:B------:R-:W0:Y:S01]  /*1c90*/  LDS R63, [R26+0xc0c] ;  /* 0x000c0c001a3f7984 */ /* 0x000e220000000800 */
[----:B------:R-:W-:Y:S06]  /*1ca0*/  BAR.SYNC.DEFER_BLOCKING 0x0 ;  /* 0x0000000000007b1d */ /* 0x000fec0000010000 */
[----:B------:R-:W-:Y:S04]  /*1cb0*/  STS [R28], R39 ;  /* 0x000000271c007388 */ /* 0x000fe80000000800 */
[----:B------:R-:W-:Y:S04]  /*1cc0*/  STS [R3+0x4], R44 ;  /* 0x0000042c03007388 */ /* 0x000fe80000000800 */
[----:B------:R-:W-:Y:S04]  /*1cd0*/  STS [R3+0x8], R46 ;  /* 0x0000082e03007388 */ /* 0x000fe80000000800 */
[----:B------:R-:W-:Y:S01]  /*1ce0*/  STS [R3+0xc], R48 ;  /* 0x00000c3003007388 */ /* 0x000fe20000000800 */
[----:B------:R-:W-:Y:S06]  /*1cf0*/  BAR.SYNC.DEFER_BLOCKING 0x0 ;  /* 0x0000000000007b1d */ /* 0x000fec0000010000 */
[----:B------:R-:W0:Y:S04]  /*1d00*/  LDS R37, [R26] ;  /* 0x000000001a257984 */ /* 0x000e280000000800 */
[----:B------:R-:W0:Y:S04]  /*1d10*/  LDS R65, [R26+0x404] ;  /* 0x000404001a417984 */ /* 0x000e280000000800 */
[----:B------:R-:W2:Y:S04]  /*1d20*/  LDS R17, [R26+0x808] ;  /* 0x000808001a117984 */ /* 0x000ea80000000800 */
[----:B------:R-:W3:Y:S01]  /*1d30*/  LDS R16, [R26+0xc0c] ;  /* 0x000c0c001a107984 */ /* 0x000ee20000000800 */
[----:B------:R-:W-:Y:S01]  /*1d40*/  BAR.SYNC.DEFER_BLOCKING 0x0 ;  /* 0x0000000000007b1d */ /* 0x000fe20000010000 */
[----:B------:R-:W-:-:S02]  /*1d50*/  P2R R56, PR, RZ, 0x4 ;  /* 0x00000004ff387803 */ /* 0x000fc40000000000 */
[----:B------:R-:W-:Y:S02]  /*1d60*/  P2R R58, PR, RZ, 0x2 ;  /* 0x00000002ff3a7803 */ /* 0x000fe40000000000 */
[----:B------:R-:W-:Y:S02]  /*1d70*/  ISETP.GE.AND P2, PT, R0, 0xc, PT ;  /* 0x0000000c0000780c */ /* 0x000fe40003f46270 */
[----:B------:R-:W-:Y:S01]  /*1d80*/  ISETP.GE.AND P1, PT, R2, 0xc, PT ;  /* 0x0000000c0200780c */ /* 0x000fe20003f26270 */
[----:B------:R-:W-:Y:S04]  /*1d90*/  STS [R28], R41 ;  /* 0x000000291c007388 */ /* 0x000fe80000000800 */
[----:B------:R-:W-:Y:S04]  /*1da0*/  STS [R3+0x4], R50 ;  /* 0x0000043203007388 */ /* 0x000fe80000000800 */
[----:B------:R-:W-:Y:S04]  /*1db0*/  STS [R3+0x8], R52 ;  /* 0x0000083403007388 */ /* 0x000fe80000000800 */
[----:B------:R4:W-:Y:S01]  /*1dc0*/  STS [R3+0xc], R54 ;  /* 0x00000c3603007388 */ /* 0x0009e20000000800 */
[----:B------:R-:W-:Y:S01]  /*1dd0*/  BAR.SYNC.DEFER_BLOCKING 0x0 ;  /* 0x0000000000007b1d */ /* 0x000fe20000010000 */
[----:B-1----:R-:W-:-:S04]  /*1de0*/  IMAD.WIDE R12, R53, 0x4, R14 ;  /* 0x00000004350c7825 */ /* 0x002fc800078e020e */
[----:B------:R-:W-:-:S04]  /*1df0*/  IMAD.WIDE R18, R4, 0x4, R14 ;  /* 0x0000000404127825 */ /* 0x000fc800078e020e */
[----:B----4-:R-:W-:Y:S01]  /*1e00*/  IMAD.WIDE R2, R31, 0x4, R14 ;  /* 0x000000041f027825 */ /* 0x010fe200078e020e */
[----:B0-----:R0:W-:Y:S01]  /*1e10*/  @!P2 STG.E desc[UR6][R12.64], R21 ;  /* 0x000000150c00a986 */ /* 0x0011e2000c101906 */
[----:B------:R-:W-:-:S03]  /*1e20*/  ISETP.GE.AND P2, PT, R5, 0xc, PT ;  /* 0x0000000c0500780c */ /* 0x000fc60003f46270 */
[----:B--2---:R-:W-:Y:S01]  /*1e30*/  @!P1 STG.E desc[UR6][R18.64], R23 ;  /* 0x0000001712009986 */ /* 0x004fe2000c101906 */
[----:B------:R-:W-:Y:S01]  /*1e40*/  ISETP.GE.AND P1, PT, R6, 0xc, PT ;  /* 0x0000000c0600780c */ /* 0x000fe20003f26270 */
[--C-:B------:R-:W-:Y:S02]  /*1e50*/  IMAD.WIDE R4, R7, 0x4, R14.reuse ;  /* 0x0000000407047825 */ /* 0x100fe400078e020e */
[----:B------:R-:W1:Y:S02]  /*1e60*/  LDS R31, [R26] ;  /* 0x000000001a1f7984 */ /* 0x000e640000000800 */
[----:B------:R-:W-:Y:S02]  /*1e70*/  IMAD.WIDE R6, R8, 0x4, R14 ;  /* 0x0000000408067825 */ /* 0x000fe400078e020e */
[----:B------:R-:W2:Y:S04]  /*1e80*/  LDS R39, [R26+0x404] ;  /* 0x000404001a277984 */ /* 0x000ea80000000800 */
[----:B------:R-:W4:Y:S04]  /*1e90*/  LDS R41, [R26+0x808] ;  /* 0x000808001a297984 */ /* 0x000f280000000800 */
[----:B---3--:R3:W-:Y:S01]  /*1ea0*/  @!P2 STG.E desc[UR6][R4.64], R25 ;  /* 0x000000190400a986 */ /* 0x0087e2000c101906 */
[----:B------:R-:W-:-:S03]  /*1eb0*/  ISETP.GE.AND P2, PT, R9, 0xc, PT ;  /* 0x0000000c0900780c */ /* 0x000fc60003f46270 */
[----:B------:R0:W-:Y:S01]  /*1ec0*/  @!P1 STG.E desc[UR6][R6.64], R57 ;  /* 0x0000003906009986 */ /* 0x0001e2000c101906 */
[----:B------:R-:W-:Y:S01]  /*1ed0*/  ISETP.GE.AND P1, PT, R30, 0xc, PT ;  /* 0x0000000c1e00780c */ /* 0x000fe20003f26270 */
[----:B------:R-:W-:-:S08]  /*1ee0*/  IMAD.WIDE R8, R10, 0x4, R14 ;  /* 0x000000040a087825 */ /* 0x000fd000078e020e */
[----:B-----5:R-:W-:Y:S01]  /*1ef0*/  @!P2 STG.E desc[UR6][R8.64], R35 ;  /* 0x000000230800a986 */ /* 0x020fe2000c101906 */
[----:B------:R-:W-:-:S03]  /*1f00*/  ISETP.NE.AND P2, PT, R56, RZ, PT ;  /* 0x000000ff3800720c */ /* 0x000fc60003f45270 */
[----:B------:R5:W-:Y:S01]  /*1f10*/  @!P1 STG.E desc[UR6][R2.64], R59 ;  /* 0x0000003b02009986 */ /* 0x000be2000c101906 */
[----:B------:R-:W-:Y:S01]  /*1f20*/  ISETP.NE.AND P1, PT, R58, RZ, PT ;  /* 0x000000ff3a00720c */ /* 0x000fe20003f25270 */
[----:B0-----:R-:W-:-:S04]  /*1f30*/  IMAD.WIDE R12, R27, 0x4, R14 ;  /* 0x000000041b0c7825 */ /* 0x001fc800078e020e */
[----:B---3--:R-:W-:-:S04]  /*1f40*/  IMAD.WIDE R4, R29, 0x4, R14 ;  /* 0x000000041d047825 */ /* 0x008fc800078e020e */
[----:B------:R-:W-:-:S04]  /*1f50*/  IMAD.WIDE R18, R33, 0x4, R14 ;  /* 0x0000000421127825 */ /* 0x000fc800078e020e */
[--C-:B------:R-:W-:Y:S01]  /*1f60*/  IMAD.WIDE R6, R43, 0x4, R14.reuse ;  /* 0x000000042b067825 */ /* 0x100fe200078e020e */
[----:B------:R0:W-:Y:S03]  /*1f70*/  @!P1 STG.E desc[UR6][R12.64], R61 ;  /* 0x0000003d0c009986 */ /* 0x0001e6000c101906 */
[--C-:B-----5:R-:W-:Y:S01]  /*1f80*/  IMAD.WIDE R2, R45, 0x4, R14.reuse ;  /* 0x000000042d027825 */ /* 0x120fe200078e020e */
[----:B------:R0:W-:Y:S03]  /*1f90*/  @!P2 STG.E desc[UR6][R4.64], R63 ;  /* 0x0000003f0400a986 */ /* 0x0001e6000c101906 */
[--C-:B------:R-:W-:Y:S01]  /*1fa0*/  IMAD.WIDE R8, R55, 0x4, R14.reuse ;  /* 0x0000000437087825 */ /* 0x100fe200078e020e */
[----:B------:R0:W-:Y:S03]  /*1fb0*/  @!P3 STG.E desc[UR6][R18.64], R37 ;  /* 0x000000251200b986 */ /* 0x0001e6000c101906 */
[--C-:B------:R-:W-:Y:S01]  /*1fc0*/  IMAD.WIDE R20, R47, 0x4, R14.reuse ;  /* 0x000000042f147825 */ /* 0x100fe200078e020e */
[----:B------:R0:W-:Y:S03]  /*1fd0*/  @!P4 STG.E desc[UR6][R6.64], R65 ;  /* 0x000000410600c986 */ /* 0x0001e6000c101906 */
[--C-:B------:R-:W-:Y:S01]  /*1fe0*/  IMAD.WIDE R22, R49, 0x4, R14.reuse ;  /* 0x0000000431167825 */ /* 0x100fe200078e020e */
[----:B------:R0:W-:Y:S03]  /*1ff0*/  @!P5 STG.E desc[UR6][R2.64], R17 ;  /* 0x000000110200d986 */ /* 0x0001e6000c101906 */
[----:B------:R-:W-:Y:S01]  /*2000*/  IMAD.WIDE R24, R51, 0x4, R14 ;  /* 0x0000000433187825 */ /* 0x000fe200078e020e */
[----:B------:R0:W-:Y:S04]  /*2010*/  @!P6 STG.E desc[UR6][R8.64], R16 ;  /* 0x000000100800e986 */ /* 0x0001e8000c101906 */
[----:B-1----:R0:W-:Y:S04]  /*2020*/  @!P0 STG.E desc[UR6][R20.64], R31 ;  /* 0x0000001f14008986 */ /* 0x0021e8000c101906 */
[----:B--2---:R0:W-:Y:S04]  /*2030*/  @!P0 STG.E desc[UR6][R22.64], R39 ;  /* 0x0000002716008986 */ /* 0x0041e8000c101906 */
[----:B----4-:R0:W-:Y:S02]  /*2040*/  @!P0 STG.E desc[UR6][R24.64], R41 ;  /* 0x0000002918008986 */ /* 0x0101e4000c101906 */
[----:B0-----:R-:W-:Y:S05]  /*2050*/  @P0 EXIT ;  /* 0x000000000000094d */ /* 0x001fea0003800000 */
[----:B0-----:R-:W0:Y:S01]  /*2060*/  LDS R3, [R26+0xc0c] ;  /* 0x000c0c001a037984 */ /* 0x001e220000000800 */
[----:B------:R-:W-:-:S05]  /*2070*/  IMAD.WIDE R14, R11, 0x4, R14 ;  /* 0x000000040b0e7825 */ /* 0x000fca00078e020e */
[----:B0-----:R-:W-:Y:S01]  /*2080*/  STG.E desc[UR6][R14.64], R3 ;  /* 0x000000030e007986 */ /* 0x001fe2000c101906 */
[----:B------:R-:W-:Y:S05]  /*2090*/  EXIT ;  /* 0x000000000000794d */ /* 0x000fea0003800000 */
.L_x_0:
[----:B------:R-:W-:-:S00]  /*20a0*/  BRA `(.L_x_0) ;  /* 0xfffffffc00fc7947 */ /* 0x000fc0000383ffff */
[----:B------:R-:W-:-:S00]  /*20b0*/  NOP ;  /* 0x0000000000007918 */ /* 0x000fc00000000000 */
        /* <DEDUP_REMOVED lines=12> */
.L_x_1:


//--------------------- .nv.shared.triton_poi_fused_div_sub_0 --------------------------
	.section	.nv.shared.triton_poi_fused_div_sub_0,"aw",@nobits
	.sectionflags	@""
	.align	16
	.zero		1024


//--------------------- .nv.constant0.triton_poi_fused_div_sub_0 --------------------------
	.section	.nv.constant0.triton_poi_fused_div_sub_0,"a",@progbits
	.sectionflags	@""
	.align	4
.nv.constant0.triton_poi_fused_div_sub_0:
	.zero		584
